	.target	sm_90a

	.elftype	@"ET_EXEC"


//--------------------- .note.nv.tkinfo           --------------------------
	.section	.note.nv.tkinfo,"",@"SHT_NOTE"
	.sectionflags	@"SHF_NOTE_NV_TKINFO"
	.tkinfo
        /*0018*/ 	.word	0x00000002
        /*0030*/ 	.string	""
        /*0030*/ 	.string	"ptxas"
        /*0030*/ 	.string	"Cuda compilation tools, release 13.0, V13.0.88"
        /*0030*/ 	.string	"Build cuda_13.0.r13.0/compiler.36424714_0"
        /*0030*/ 	.string	"-arch sm_90a -m 64 "



//--------------------- .note.nv.cuinfo           --------------------------
	.section	.note.nv.cuinfo,"",@"SHT_NOTE"
	.sectionflags	@"SHF_NOTE_NV_CUINFO"
        /*0018*/ 	.short	0x0002
        /*001a*/ 	.short	0x005a
        /*001c*/ 	.short	0x0082
	.zero		2


//--------------------- .nv.info                  --------------------------
	.section	.nv.info,"",@"SHT_CUDA_INFO"
	.align	4


	//----- nvinfo : EIATTR_REGCOUNT
	.align		4
        /*0000*/ 	.byte	0x04, 0x2f
        /*0002*/ 	.short	(.L_15 - .L_14)
	.align		4
.L_14:
        /*0004*/ 	.word	index@(_ZN7cutlass13device_kernelINS_4gemm6kernel13GemmUniversalIN4cute5tupleIJiiiiEEENS1_10collective13CollectiveMmaINS1_34MainloopSm90TmaGmmaWarpSpecializedILi4ENS5_IJNS4_1CILi1EEENSA_ILi4EEESB_EEENS1_35KernelTmaWarpSpecializedCooperativeEEENS5_IJNSA_ILi256EEENSA_ILi128EEENSA_ILi64EEEEEENS_6half_tENS5_IJlSB_lEEESK_SL_NS4_8TiledMMAINS4_8MMA_AtomIJNS4_4SM904GMMA26MMA_64x128x16_F32F16F16_SSILNSP_5MajorE0ELSR_0ELNSP_7ScaleInE1ELSS_1EEEEEENS4_6LayoutINS5_IJNSA_ILi2EEESB_SB_EEENS5_IJSB_NSA_ILi0EEESY_EEEEENS5_IJNS4_10UnderscoreES11_S11_EEEEENS4_23SM90_TMA_LOAD_MULTICASTENS4_14ComposedLayoutINS4_7SwizzleILi3ELi4ELi3EEENS4_18smem_ptr_flag_bitsILi16EEENSV_INS5_IJNSA_ILi8EEESI_EEENS5_IJSI_SB_EEEEEEEvNS4_8identityENS4_13SM90_TMA_LOADES1E_vS1F_EENS_8epilogue10collective6detail29Sm90TmaWarpSpecializedAdapterINS1J_15DefaultEpilogueISK_SL_SL_NS1I_6thread17LinearCombinationISK_Li1EffLNS1N_9ScaleType4KindE0ELNS_15FloatRoundStyleE2ESK_EENS1_15EpilogueDefaultEEEEEvvEEEEvNT_6ParamsE)
        /*0008*/ 	.word	0x000000a8


	//----- nvinfo : EIATTR_FRAME_SIZE
	.align		4
.L_15:
        /*000c*/ 	.byte	0x04, 0x11
        /*000e*/ 	.short	(.L_17 - .L_16)
	.align		4
.L_16:
        /*0010*/ 	.word	index@(_ZN7cutlass13device_kernelINS_4gemm6kernel13GemmUniversalIN4cute5tupleIJiiiiEEENS1_10collective13CollectiveMmaINS1_34MainloopSm90TmaGmmaWarpSpecializedILi4ENS5_IJNS4_1CILi1EEENSA_ILi4EEESB_EEENS1_35KernelTmaWarpSpecializedCooperativeEEENS5_IJNSA_ILi256EEENSA_ILi128EEENSA_ILi64EEEEEENS_6half_tENS5_IJlSB_lEEESK_SL_NS4_8TiledMMAINS4_8MMA_AtomIJNS4_4SM904GMMA26MMA_64x128x16_F32F16F16_SSILNSP_5MajorE0ELSR_0ELNSP_7ScaleInE1ELSS_1EEEEEENS4_6LayoutINS5_IJNSA_ILi2EEESB_SB_EEENS5_IJSB_NSA_ILi0EEESY_EEEEENS5_IJNS4_10UnderscoreES11_S11_EEEEENS4_23SM90_TMA_LOAD_MULTICASTENS4_14ComposedLayoutINS4_7SwizzleILi3ELi4ELi3EEENS4_18smem_ptr_flag_bitsILi16EEENSV_INS5_IJNSA_ILi8EEESI_EEENS5_IJSI_SB_EEEEEEEvNS4_8identityENS4_13SM90_TMA_LOADES1E_vS1F_EENS_8epilogue10collective6detail29Sm90TmaWarpSpecializedAdapterINS1J_15DefaultEpilogueISK_SL_SL_NS1I_6thread17LinearCombinationISK_Li1EffLNS1N_9ScaleType4KindE0ELNS_15FloatRoundStyleE2ESK_EENS1_15EpilogueDefaultEEEEEvvEEEEvNT_6ParamsE)
        /*0014*/ 	.word	0x00000000


	//----- nvinfo : EIATTR_MIN_STACK_SIZE
	.align		4
.L_17:
        /*0018*/ 	.byte	0x04, 0x12
        /*001a*/ 	.short	(.L_19 - .L_18)
	.align		4
.L_18:
        /*001c*/ 	.word	index@(_ZN7cutlass13device_kernelINS_4gemm6kernel13GemmUniversalIN4cute5tupleIJiiiiEEENS1_10collective13CollectiveMmaINS1_34MainloopSm90TmaGmmaWarpSpecializedILi4ENS5_IJNS4_1CILi1EEENSA_ILi4EEESB_EEENS1_35KernelTmaWarpSpecializedCooperativeEEENS5_IJNSA_ILi256EEENSA_ILi128EEENSA_ILi64EEEEEENS_6half_tENS5_IJlSB_lEEESK_SL_NS4_8TiledMMAINS4_8MMA_AtomIJNS4_4SM904GMMA26MMA_64x128x16_F32F16F16_SSILNSP_5MajorE0ELSR_0ELNSP_7ScaleInE1ELSS_1EEEEEENS4_6LayoutINS5_IJNSA_ILi2EEESB_SB_EEENS5_IJSB_NSA_ILi0EEESY_EEEEENS5_IJNS4_10UnderscoreES11_S11_EEEEENS4_23SM90_TMA_LOAD_MULTICASTENS4_14ComposedLayoutINS4_7SwizzleILi3ELi4ELi3EEENS4_18smem_ptr_flag_bitsILi16EEENSV_INS5_IJNSA_ILi8EEESI_EEENS5_IJSI_SB_EEEEEEEvNS4_8identityENS4_13SM90_TMA_LOADES1E_vS1F_EENS_8epilogue10collective6detail29Sm90TmaWarpSpecializedAdapterINS1J_15DefaultEpilogueISK_SL_SL_NS1I_6thread17LinearCombinationISK_Li1EffLNS1N_9ScaleType4KindE0ELNS_15FloatRoundStyleE2ESK_EENS1_15EpilogueDefaultEEEEEvvEEEEvNT_6ParamsE)
        /*0020*/ 	.word	0x00000000
.L_19:


//--------------------- .nv.compat                --------------------------
	.section	.nv.compat,"",@"SHT_CUDA_COMPAT_INFO"
	.align	4
        /*0000*/ 	.byte	0x02, 0x09, 0x01, 0x00, 0x02, 0x02, 0x04, 0x00, 0x02, 0x05, 0x05, 0x00, 0x03, 0x07, 0x01, 0x01
        /*0010*/ 	.byte	0x02, 0x03, 0x01, 0x00, 0x02, 0x06, 0x01, 0x00, 0x04, 0x0b, 0x08, 0x00, 0x00, 0x00, 0x00, 0x00
        /*0020*/ 	.byte	0x00, 0x00, 0x00, 0x00


//--------------------- .nv.info._ZN7cutlass13device_kernelINS_4gemm6kernel13GemmUniversalIN4cute5tupleIJiiiiEEENS1_10collective13CollectiveMmaINS1_34MainloopSm90TmaGmmaWarpSpecializedILi4ENS5_IJNS4_1CILi1EEENSA_ILi4EEESB_EEENS1_35KernelTmaWarpSpecializedCooperativeEEENS5_IJNSA_ILi256EEENSA_ILi128EEENSA_ILi64EEEEEENS_6half_tENS5_IJlSB_lEEESK_SL_NS4_8TiledMMAINS4_8MMA_AtomIJNS4_4SM904GMMA26MMA_64x128x16_F32F16F16_SSILNSP_5MajorE0ELSR_0ELNSP_7ScaleInE1ELSS_1EEEEEENS4_6LayoutINS5_IJNSA_ILi2EEESB_SB_EEENS5_IJSB_NSA_ILi0EEESY_EEEEENS5_IJNS4_10UnderscoreES11_S11_EEEEENS4_23SM90_TMA_LOAD_MULTICASTENS4_14ComposedLayoutINS4_7SwizzleILi3ELi4ELi3EEENS4_18smem_ptr_flag_bitsILi16EEENSV_INS5_IJNSA_ILi8EEESI_EEENS5_IJSI_SB_EEEEEEEvNS4_8identityENS4_13SM90_TMA_LOADES1E_vS1F_EENS_8epilogue10collective6detail29Sm90TmaWarpSpecializedAdapterINS1J_15DefaultEpilogueISK_SL_SL_NS1I_6thread17LinearCombinationISK_Li1EffLNS1N_9ScaleType4KindE0ELNS_15FloatRoundStyleE2ESK_EENS1_15EpilogueDefaultEEEEEvvEEEEvNT_6ParamsE --------------------------
	.section	.nv.info._ZN7cutlass13device_kernelINS_4gemm6kernel13GemmUniversalIN4cute5tupleIJiiiiEEENS1_10collective13CollectiveMmaINS1_34MainloopSm90TmaGmmaWarpSpecializedILi4ENS5_IJNS4_1CILi1EEENSA_ILi4EEESB_EEENS1_35KernelTmaWarpSpecializedCooperativeEEENS5_IJNSA_ILi256EEENSA_ILi128EEENSA_ILi64EEEEEENS_6half_tENS5_IJlSB_lEEESK_SL_NS4_8TiledMMAINS4_8MMA_AtomIJNS4_4SM904GMMA26MMA_64x128x16_F32F16F16_SSILNSP_5MajorE0ELSR_0ELNSP_7ScaleInE1ELSS_1EEEEEENS4_6LayoutINS5_IJNSA_ILi2EEESB_SB_EEENS5_IJSB_NSA_ILi0EEESY_EEEEENS5_IJNS4_10UnderscoreES11_S11_EEEEENS4_23SM90_TMA_LOAD_MULTICASTENS4_14ComposedLayoutINS4_7SwizzleILi3ELi4ELi3EEENS4_18smem_ptr_flag_bitsILi16EEENSV_INS5_IJNSA_ILi8EEESI_EEENS5_IJSI_SB_EEEEEEEvNS4_8identityENS4_13SM90_TMA_LOADES1E_vS1F_EENS_8epilogue10collective6detail29Sm90TmaWarpSpecializedAdapterINS1J_15DefaultEpilogueISK_SL_SL_NS1I_6thread17LinearCombinationISK_Li1EffLNS1N_9ScaleType4KindE0ELNS_15FloatRoundStyleE2ESK_EENS1_15EpilogueDefaultEEEEEvvEEEEvNT_6ParamsE,"",@"SHT_CUDA_INFO"
	.sectionflags	@""
	.align	4


	//----- nvinfo : EIATTR_CUDA_API_VERSION
	.align		4
        /*0000*/ 	.byte	0x04, 0x37
        /*0002*/ 	.short	(.L_21 - .L_20)
.L_20:
        /*0004*/ 	.word	0x00000082


	//----- nvinfo : EIATTR_KPARAM_INFO
	.align		4
.L_21:
        /*0008*/ 	.byte	0x04, 0x17
        /*000a*/ 	.short	(.L_23 - .L_22)
.L_22:
        /*000c*/ 	.word	0x00000000
        /*0010*/ 	.short	0x0000
        /*0012*/ 	.short	0x0070
        /*0014*/ 	.byte	0x00, 0xf0, 0x01, 0x10


	//----- nvinfo : EIATTR_SPARSE_MMA_MASK
	.align		4
.L_23:
        /*0018*/ 	.byte	0x03, 0x50
        /*001a*/ 	.short	0x0000


	//----- nvinfo : EIATTR_MAXREG_COUNT
	.align		4
        /*001c*/ 	.byte	0x03, 0x1b
        /*001e*/ 	.short	0x00a8


	//----- nvinfo : EIATTR_NUM_BARRIERS
	.align		4
        /*0020*/ 	.byte	0x02, 0x4c
        /*0022*/ 	.byte	0x01
	.zero		1


	//----- nvinfo : EIATTR_EXTERNS
	.align		4
        /*0024*/ 	.byte	0x04, 0x0f
        /*0026*/ 	.short	(.L_25 - .L_24)


	//   ....[0]....
	.align		4
.L_24:
        /*0028*/ 	.word	index@(__assertfail)


	//----- nvinfo : EIATTR_MERCURY_ISA_VERSION
	.align		4
.L_25:
        /*002c*/ 	.byte	0x03, 0x5f
        /*002e*/ 	.short	0x0101


	//----- nvinfo : EIATTR_INT_WARP_WIDE_INSTR_OFFSETS
	.align		4
        /*0030*/ 	.byte	0x04, 0x31
        /*0032*/ 	.short	(.L_27 - .L_26)


	//   ....[0]....
.L_26:
        /*0034*/ 	.word	0x00000420


	//   ....[1]....
        /*0038*/ 	.word	0x00000440


	//   ....[2]....
        /*003c*/ 	.word	0x00000610


	//   ....[3]....
        /*0040*/ 	.word	0x00001ee0


	//----- nvinfo : EIATTR_COOP_GROUP_MASK_REGIDS
	.align		4
.L_27:
        /*0044*/ 	.byte	0x04, 0x29
        /*0046*/ 	.short	(.L_29 - .L_28)


	//   ....[0]....
.L_28:
        /*0048*/ 	.word	0xffffffff


	//   ....[1]....
        /*004c*/ 	.word	0xffffffff


	//   ....[2]....
        /*0050*/ 	.word	0xffffffff


	//   ....[3]....
        /*0054*/ 	.word	0xffffffff


	//   ....[4]....
        /*0058*/ 	.word	0xffffffff


	//   ....[5]....
        /*005c*/ 	.word	0xffffffff


	//----- nvinfo : EIATTR_COOP_GROUP_INSTR_OFFSETS
	.align		4
.L_29:
        /*0060*/ 	.byte	0x04, 0x28
        /*0062*/ 	.short	(.L_31 - .L_30)


	//   ....[0]....
.L_30:
        /*0064*/ 	.word	0x00000060


	//   ....[1]....
        /*0068*/ 	.word	0x00000070


	//   ....[2]....
        /*006c*/ 	.word	0x00000130


	//   ....[3]....
        /*0070*/ 	.word	0x000002d0


	//   ....[4]....
        /*0074*/ 	.word	0x00000780


	//   ....[5]....
        /*0078*/ 	.word	0x000011d0


	//----- nvinfo : EIATTR_REG_RECONFIG
	.align		4
.L_31:
        /*007c*/ 	.byte	0x01, 0x54
	.zero		2


	//----- nvinfo : EIATTR_SYSCALL_OFFSETS
	.align		4
        /*0080*/ 	.byte	0x04, 0x46
        /*0082*/ 	.short	(.L_33 - .L_32)


	//   ....[0]....
.L_32:
        /*0084*/ 	.word	0x00001390


	//----- nvinfo : EIATTR_MBARRIER_INSTR_OFFSETS
	.align		4
.L_33:
        /*0088*/ 	.byte	0x04, 0x39
        /*008a*/ 	.short	(.L_35 - .L_34)


	//   ....[0]....
.L_34:
        /*008c*/ 	.word	0x00000230
        /*0090*/ 	.word	0x000000ff
        /*0094*/ 	.word	0x00000000
        /*0098*/ 	.short	0x0100
        /*009a*/ 	.byte	0x08
	.zero		1


	//   ....[1]....
        /*009c*/ 	.word	0x00000240
        /*00a0*/ 	.word	0x000000ff
        /*00a4*/ 	.word	0x00000020
        /*00a8*/ 	.short	0x0100
        /*00aa*/ 	.byte	0x08
	.zero		1


	//   ....[2]....
        /*00ac*/ 	.word	0x00000250
        /*00b0*/ 	.word	0x000000ff
        /*00b4*/ 	.word	0x00000008
        /*00b8*/ 	.short	0x0100
        /*00ba*/ 	.byte	0x08
	.zero		1


	//   ....[3]....
        /*00bc*/ 	.word	0x00000260
        /*00c0*/ 	.word	0x000000ff
        /*00c4*/ 	.word	0x00000028
        /*00c8*/ 	.short	0x0100
        /*00ca*/ 	.byte	0x08
	.zero		1


	//   ....[4]....
        /*00cc*/ 	.word	0x00000270
        /*00d0*/ 	.word	0x000000ff
        /*00d4*/ 	.word	0x00000010
        /*00d8*/ 	.short	0x0100
        /*00da*/ 	.byte	0x08
	.zero		1


	//   ....[5]....
        /*00dc*/ 	.word	0x00000280
        /*00e0*/ 	.word	0x000000ff
        /*00e4*/ 	.word	0x00000030
        /*00e8*/ 	.short	0x0100
        /*00ea*/ 	.byte	0x08
	.zero		1


	//   ....[6]....
        /*00ec*/ 	.word	0x00000290
        /*00f0*/ 	.word	0x000000ff
        /*00f4*/ 	.word	0x00000018
        /*00f8*/ 	.short	0x0100
        /*00fa*/ 	.byte	0x08
	.zero		1


	//   ....[7]....
        /*00fc*/ 	.word	0x000002a0
        /*0100*/ 	.word	0x000000ff
        /*0104*/ 	.word	0x00000038
        /*0108*/ 	.short	0x0100
        /*010a*/ 	.byte	0x08
	.zero		1


	//   ....[8]....
        /*010c*/ 	.word	0x00000690
        /*0110*/ 	.word	0x000000ff
        /*0114*/ 	.word	0x00000050
        /*0118*/ 	.short	0x0100
        /*011a*/ 	.byte	0x06
	.zero		1


	//   ....[9]....
        /*011c*/ 	.word	0x00000720
        /*0120*/ 	.word	0x000000ff
        /*0124*/ 	.word	0x00000058
        /*0128*/ 	.short	0x0100
        /*012a*/ 	.byte	0x06
	.zero		1


	//   ....[10]....
        /*012c*/ 	.word	0x00001450
        /*0130*/ 	.word	0x00000003
        /*0134*/ 	.word	0x00000000
        /*0138*/ 	.short	0x010a
        /*013a*/ 	.byte	0x3f
	.zero		1


	//   ....[11]....
        /*013c*/ 	.word	0x00001490
        /*0140*/ 	.word	0x00000003
        /*0144*/ 	.word	0x00000000
        /*0148*/ 	.short	0x010a
        /*014a*/ 	.byte	0x3f
	.zero		1


	//   ....[12]....
        /*014c*/ 	.word	0x000019a0
        /*0150*/ 	.word	0x00000005
        /*0154*/ 	.word	0x00000000
        /*0158*/ 	.short	0x010a
        /*015a*/ 	.byte	0x3f
	.zero		1


	//   ....[13]....
        /*015c*/ 	.word	0x000019e0
        /*0160*/ 	.word	0x00000005
        /*0164*/ 	.word	0x00000000
        /*0168*/ 	.short	0x010a
        /*016a*/ 	.byte	0x3f
	.zero		1


	//   ....[14]....
        /*016c*/ 	.word	0x00001d80
        /*0170*/ 	.word	0x00000005
        /*0174*/ 	.word	0x00000000
        /*0178*/ 	.short	0x0101
        /*017a*/ 	.byte	0x3f
	.zero		1


	//   ....[15]....
        /*017c*/ 	.word	0x00001f60
        /*0180*/ 	.word	0x00000003
        /*0184*/ 	.word	0x00000000
        /*0188*/ 	.short	0x0101
        /*018a*/ 	.byte	0x3f
	.zero		1


	//   ....[16]....
        /*018c*/ 	.word	0x0000b7b0
        /*0190*/ 	.word	0x00000016
        /*0194*/ 	.word	0x00000020
        /*0198*/ 	.short	0x010a
        /*019a*/ 	.byte	0x3f
	.zero		1


	//   ....[17]....
        /*019c*/ 	.word	0x0000bb60
        /*01a0*/ 	.word	0x00000005
        /*01a4*/ 	.word	0x00000058
        /*01a8*/ 	.short	0x0101
        /*01aa*/ 	.byte	0x3f
	.zero		1


	//   ....[18]....
        /*01ac*/ 	.word	0x0000c270
        /*01b0*/ 	.word	0x00000007
        /*01b4*/ 	.word	0x00000000
        /*01b8*/ 	.short	0x010a
        /*01ba*/ 	.byte	0x3f
	.zero		1


	//   ....[19]....
        /*01bc*/ 	.word	0x0000c2f0
        /*01c0*/ 	.word	0x00000008
        /*01c4*/ 	.word	0x00000000
        /*01c8*/ 	.short	0x010a
        /*01ca*/ 	.byte	0x3f
	.zero		1


	//   ....[20]....
        /*01cc*/ 	.word	0x0000c380
        /*01d0*/ 	.word	0x0000000b
        /*01d4*/ 	.word	0x00000000
        /*01d8*/ 	.short	0x010a
        /*01da*/ 	.byte	0x3f
	.zero		1


	//   ....[21]....
        /*01dc*/ 	.word	0x0000c410
        /*01e0*/ 	.word	0x00000003
        /*01e4*/ 	.word	0x00000000
        /*01e8*/ 	.short	0x010a
        /*01ea*/ 	.byte	0x3f
	.zero		1


	//   ....[22]....
        /*01ec*/ 	.word	0x0000c470
        /*01f0*/ 	.word	0x00000003
        /*01f4*/ 	.word	0x00000000
        /*01f8*/ 	.short	0x010a
        /*01fa*/ 	.byte	0x3f
	.zero		1


	//   ....[23]....
        /*01fc*/ 	.word	0x0000c4c0
        /*0200*/ 	.word	0x00000005
        /*0204*/ 	.word	0x00000000
        /*0208*/ 	.short	0x010a
        /*020a*/ 	.byte	0x3f
	.zero		1


	//   ....[24]....
        /*020c*/ 	.word	0x0000c590
        /*0210*/ 	.word	0x00000016
        /*0214*/ 	.word	0x00000020
        /*0218*/ 	.short	0x010a
        /*021a*/ 	.byte	0x3f
	.zero		1


	//   ....[25]....
        /*021c*/ 	.word	0x0000c660
        /*0220*/ 	.word	0x00000007
        /*0224*/ 	.word	0x00000000
        /*0228*/ 	.short	0x010a
        /*022a*/ 	.byte	0x3f
	.zero		1


	//   ....[26]....
        /*022c*/ 	.word	0x0000c6b0
        /*0230*/ 	.word	0x00000008
        /*0234*/ 	.word	0x00000000
        /*0238*/ 	.short	0x010a
        /*023a*/ 	.byte	0x3f
	.zero		1


	//   ....[27]....
        /*023c*/ 	.word	0x0000c700
        /*0240*/ 	.word	0x0000000b
        /*0244*/ 	.word	0x00000000
        /*0248*/ 	.short	0x010a
        /*024a*/ 	.byte	0x3f
	.zero		1


	//----- nvinfo : EIATTR_NUM_MBARRIERS
	.align		4
.L_35:
        /*024c*/ 	.byte	0x03, 0x38
        /*024e*/ 	.short	0x000a


	//----- nvinfo : EIATTR_EXIT_INSTR_OFFSETS
	.align		4
        /*0250*/ 	.byte	0x04, 0x1c
        /*0252*/ 	.short	(.L_37 - .L_36)


	//   ....[0]....
.L_36:
        /*0254*/ 	.word	0x000008e0


	//   ....[1]....
        /*0258*/ 	.word	0x00001100


	//   ....[2]....
        /*025c*/ 	.word	0x0000aed0


	//   ....[3]....
        /*0260*/ 	.word	0x0000b430


	//   ....[4]....
        /*0264*/ 	.word	0x0000c460


	//----- nvinfo : EIATTR_MAX_THREADS
	.align		4
.L_37:
        /*0268*/ 	.byte	0x04, 0x05
        /*026a*/ 	.short	(.L_39 - .L_38)
.L_38:
        /*026c*/ 	.word	0x00000180
        /*0270*/ 	.word	0x00000001
        /*0274*/ 	.word	0x00000001


	//----- nvinfo : EIATTR_CRS_STACK_SIZE
	.align		4
.L_39:
        /*0278*/ 	.byte	0x04, 0x1e
        /*027a*/ 	.short	(.L_41 - .L_40)
.L_40:
        /*027c*/ 	.word	0x00000000


	//----- nvinfo : EIATTR_CBANK_PARAM_SIZE
	.align		4
.L_41:
        /*0280*/ 	.byte	0x03, 0x19
        /*0282*/ 	.short	0x0470


	//----- nvinfo : EIATTR_PARAM_CBANK
	.align		4
        /*0284*/ 	.byte	0x04, 0x0a
        /*0286*/ 	.short	(.L_43 - .L_42)
	.align		4
.L_42:
        /*0288*/ 	.word	index@(.nv.constant0._ZN7cutlass13device_kernelINS_4gemm6kernel13GemmUniversalIN4cute5tupleIJiiiiEEENS1_10collective13CollectiveMmaINS1_34MainloopSm90TmaGmmaWarpSpecializedILi4ENS5_IJNS4_1CILi1EEENSA_ILi4EEESB_EEENS1_35KernelTmaWarpSpecializedCooperativeEEENS5_IJNSA_ILi256EEENSA_ILi128EEENSA_ILi64EEEEEENS_6half_tENS5_IJlSB_lEEESK_SL_NS4_8TiledMMAINS4_8MMA_AtomIJNS4_4SM904GMMA26MMA_64x128x16_F32F16F16_SSILNSP_5MajorE0ELSR_0ELNSP_7ScaleInE1ELSS_1EEEEEENS4_6LayoutINS5_IJNSA_ILi2EEESB_SB_EEENS5_IJSB_NSA_ILi0EEESY_EEEEENS5_IJNS4_10UnderscoreES11_S11_EEEEENS4_23SM90_TMA_LOAD_MULTICASTENS4_14ComposedLayoutINS4_7SwizzleILi3ELi4ELi3EEENS4_18smem_ptr_flag_bitsILi16EEENSV_INS5_IJNSA_ILi8EEESI_EEENS5_IJSI_SB_EEEEEEEvNS4_8identityENS4_13SM90_TMA_LOADES1E_vS1F_EENS_8epilogue10collective6detail29Sm90TmaWarpSpecializedAdapterINS1J_15DefaultEpilogueISK_SL_SL_NS1I_6thread17LinearCombinationISK_Li1EffLNS1N_9ScaleType4KindE0ELNS_15FloatRoundStyleE2ESK_EENS1_15EpilogueDefaultEEEEEvvEEEEvNT_6ParamsE)
        /*028c*/ 	.short	0x0210
        /*028e*/ 	.short	0x0470


	//----- nvinfo : EIATTR_SW_WAR
	.align		4
.L_43:
        /*0290*/ 	.byte	0x04, 0x36
        /*0292*/ 	.short	(.L_45 - .L_44)
.L_44:
        /*0294*/ 	.word	0x00000008
.L_45:


//--------------------- .nv.callgraph             --------------------------
	.section	.nv.callgraph,"",@"SHT_CUDA_CALLGRAPH"
	.align	4
	.sectionentsize	8
	.align		4
        /*0000*/ 	.word	0x00000000
	.align		4
        /*0004*/ 	.word	0xffffffff
	.align		4
        /*0008*/ 	.word	index@(_ZN7cutlass13device_kernelINS_4gemm6kernel13GemmUniversalIN4cute5tupleIJiiiiEEENS1_10collective13CollectiveMmaINS1_34MainloopSm90TmaGmmaWarpSpecializedILi4ENS5_IJNS4_1CILi1EEENSA_ILi4EEESB_EEENS1_35KernelTmaWarpSpecializedCooperativeEEENS5_IJNSA_ILi256EEENSA_ILi128EEENSA_ILi64EEEEEENS_6half_tENS5_IJlSB_lEEESK_SL_NS4_8TiledMMAINS4_8MMA_AtomIJNS4_4SM904GMMA26MMA_64x128x16_F32F16F16_SSILNSP_5MajorE0ELSR_0ELNSP_7ScaleInE1ELSS_1EEEEEENS4_6LayoutINS5_IJNSA_ILi2EEESB_SB_EEENS5_IJSB_NSA_ILi0EEESY_EEEEENS5_IJNS4_10UnderscoreES11_S11_EEEEENS4_23SM90_TMA_LOAD_MULTICASTENS4_14ComposedLayoutINS4_7SwizzleILi3ELi4ELi3EEENS4_18smem_ptr_flag_bitsILi16EEENSV_INS5_IJNSA_ILi8EEESI_EEENS5_IJSI_SB_EEEEEEEvNS4_8identityENS4_13SM90_TMA_LOADES1E_vS1F_EENS_8epilogue10collective6detail29Sm90TmaWarpSpecializedAdapterINS1J_15DefaultEpilogueISK_SL_SL_NS1I_6thread17LinearCombinationISK_Li1EffLNS1N_9ScaleType4KindE0ELNS_15FloatRoundStyleE2ESK_EENS1_15EpilogueDefaultEEEEEvvEEEEvNT_6ParamsE)
	.align		4
        /*000c*/ 	.word	index@(__assertfail)
	.align		4
        /*0010*/ 	.word	0x00000000
	.align		4
        /*0014*/ 	.word	0xfffffffe
	.align		4
        /*0018*/ 	.word	0x00000000
	.align		4
        /*001c*/ 	.word	0xfffffffd
	.align		4
        /*0020*/ 	.word	0x00000000
	.align		4
        /*0024*/ 	.word	0xfffffffc


//--------------------- .nv.constant4             --------------------------
	.section	.nv.constant4,"a",@progbits
	.align	8
	.align		8
.nv.constant4:
        /*0000*/ 	.dword	__assertfail
	.align		8
        /*0008*/ 	.dword	__unnamed_1
	.align		8
        /*0010*/ 	.dword	_ZN40_INTERNAL_e252e18a_4_k_cu_dfe3df72_196214cuda3std3__45__cpo5beginE
	.align		8
        /*0018*/ 	.dword	_ZN40_INTERNAL_e252e18a_4_k_cu_dfe3df72_196214cuda3std3__45__cpo3endE
	.align		8
        /*0020*/ 	.dword	_ZN40_INTERNAL_e252e18a_4_k_cu_dfe3df72_196214cuda3std3__45__cpo6cbeginE
	.align		8
        /*0028*/ 	.dword	_ZN40_INTERNAL_e252e18a_4_k_cu_dfe3df72_196214cuda3std3__45__cpo4cendE
	.align		8
        /*0030*/ 	.dword	_ZN40_INTERNAL_e252e18a_4_k_cu_dfe3df72_196214cuda3std3__442_GLOBAL__N__e252e18a_4_k_cu_dfe3df72_196216ignoreE
	.align		8
        /*0038*/ 	.dword	_ZN40_INTERNAL_e252e18a_4_k_cu_dfe3df72_196214cuda3std3__419piecewise_constructE
	.align		8
        /*0040*/ 	.dword	_ZN40_INTERNAL_e252e18a_4_k_cu_dfe3df72_196214cuda3std3__48in_placeE
	.align		8
        /*0048*/ 	.dword	_ZN40_INTERNAL_e252e18a_4_k_cu_dfe3df72_196214cuda3std6ranges3__45__cpo4swapE
	.align		8
        /*0050*/ 	.dword	_ZN40_INTERNAL_e252e18a_4_k_cu_dfe3df72_196214cuda3std6ranges3__45__cpo9iter_moveE
	.align		8
        /*0058*/ 	.dword	_ZN40_INTERNAL_e252e18a_4_k_cu_dfe3df72_196214cute7productE
	.align		8
        /*0060*/ 	.dword	_ZN40_INTERNAL_e252e18a_4_k_cu_dfe3df72_196214cute1_E
	.align		8
        /*0068*/ 	.dword	$str$22
	.align		8
        /*0070*/ 	.dword	$str$23


//--------------------- .text._ZN7cutlass13device_kernelINS_4gemm6kernel13GemmUniversalIN4cute5tupleIJiiiiEEENS1_10collective13CollectiveMmaINS1_34MainloopSm90TmaGmmaWarpSpecializedILi4ENS5_IJNS4_1CILi1EEENSA_ILi4EEESB_EEENS1_35KernelTmaWarpSpecializedCooperativeEEENS5_IJNSA_ILi256EEENSA_ILi128EEENSA_ILi64EEEEEENS_6half_tENS5_IJlSB_lEEESK_SL_NS4_8TiledMMAINS4_8MMA_AtomIJNS4_4SM904GMMA26MMA_64x128x16_F32F16F16_SSILNSP_5MajorE0ELSR_0ELNSP_7ScaleInE1ELSS_1EEEEEENS4_6LayoutINS5_IJNSA_ILi2EEESB_SB_EEENS5_IJSB_NSA_ILi0EEESY_EEEEENS5_IJNS4_10UnderscoreES11_S11_EEEEENS4_23SM90_TMA_LOAD_MULTICASTENS4_14ComposedLayoutINS4_7SwizzleILi3ELi4ELi3EEENS4_18smem_ptr_flag_bitsILi16EEENSV_INS5_IJNSA_ILi8EEESI_EEENS5_IJSI_SB_EEEEEEEvNS4_8identityENS4_13SM90_TMA_LOADES1E_vS1F_EENS_8epilogue10collective6detail29Sm90TmaWarpSpecializedAdapterINS1J_15DefaultEpilogueISK_SL_SL_NS1I_6thread17LinearCombinationISK_Li1EffLNS1N_9ScaleType4KindE0ELNS_15FloatRoundStyleE2ESK_EENS1_15EpilogueDefaultEEEEEvvEEEEvNT_6ParamsE --------------------------
	.section	.text._ZN7cutlass13device_kernelINS_4gemm6kernel13GemmUniversalIN4cute5tupleIJiiiiEEENS1_10collective13CollectiveMmaINS1_34MainloopSm90TmaGmmaWarpSpecializedILi4ENS5_IJNS4_1CILi1EEENSA_ILi4EEESB_EEENS1_35KernelTmaWarpSpecializedCooperativeEEENS5_IJNSA_ILi256EEENSA_ILi128EEENSA_ILi64EEEEEENS_6half_tENS5_IJlSB_lEEESK_SL_NS4_8TiledMMAINS4_8MMA_AtomIJNS4_4SM904GMMA26MMA_64x128x16_F32F16F16_SSILNSP_5MajorE0ELSR_0ELNSP_7ScaleInE1ELSS_1EEEEEENS4_6LayoutINS5_IJNSA_ILi2EEESB_SB_EEENS5_IJSB_NSA_ILi0EEESY_EEEEENS5_IJNS4_10UnderscoreES11_S11_EEEEENS4_23SM90_TMA_LOAD_MULTICASTENS4_14ComposedLayoutINS4_7SwizzleILi3ELi4ELi3EEENS4_18smem_ptr_flag_bitsILi16EEENSV_INS5_IJNSA_ILi8EEESI_EEENS5_IJSI_SB_EEEEEEEvNS4_8identityENS4_13SM90_TMA_LOADES1E_vS1F_EENS_8epilogue10collective6detail29Sm90TmaWarpSpecializedAdapterINS1J_15DefaultEpilogueISK_SL_SL_NS1I_6thread17LinearCombinationISK_Li1EffLNS1N_9ScaleType4KindE0ELNS_15FloatRoundStyleE2ESK_EENS1_15EpilogueDefaultEEEEEvvEEEEvNT_6ParamsE,"ax",@progbits
	.align	128
.text._ZN7cutlass13device_kernelINS_4gemm6kernel13GemmUniversalIN4cute5tupleIJiiiiEEENS1_10collective13CollectiveMmaINS1_34MainloopSm90TmaGmmaWarpSpecializedILi4ENS5_IJNS4_1CILi1EEENSA_ILi4EEESB_EEENS1_35KernelTmaWarpSpecializedCooperativeEEENS5_IJNSA_ILi256EEENSA_ILi128EEENSA_ILi64EEEEEENS_6half_tENS5_IJlSB_lEEESK_SL_NS4_8TiledMMAINS4_8MMA_AtomIJNS4_4SM904GMMA26MMA_64x128x16_F32F16F16_SSILNSP_5MajorE0ELSR_0ELNSP_7ScaleInE1ELSS_1EEEEEENS4_6LayoutINS5_IJNSA_ILi2EEESB_SB_EEENS5_IJSB_NSA_ILi0EEESY_EEEEENS5_IJNS4_10UnderscoreES11_S11_EEEEENS4_23SM90_TMA_LOAD_MULTICASTENS4_14ComposedLayoutINS4_7SwizzleILi3ELi4ELi3EEENS4_18smem_ptr_flag_bitsILi16EEENSV_INS5_IJNSA_ILi8EEESI_EEENS5_IJSI_SB_EEEEEEEvNS4_8identityENS4_13SM90_TMA_LOADES1E_vS1F_EENS_8epilogue10collective6detail29Sm90TmaWarpSpecializedAdapterINS1J_15DefaultEpilogueISK_SL_SL_NS1I_6thread17LinearCombinationISK_Li1EffLNS1N_9ScaleType4KindE0ELNS_15FloatRoundStyleE2ESK_EENS1_15EpilogueDefaultEEEEEvvEEEEvNT_6ParamsE:
        .type           _ZN7cutlass13device_kernelINS_4gemm6kernel13GemmUniversalIN4cute5tupleIJiiiiEEENS1_10collective13CollectiveMmaINS1_34MainloopSm90TmaGmmaWarpSpecializedILi4ENS5_IJNS4_1CILi1EEENSA_ILi4EEESB_EEENS1_35KernelTmaWarpSpecializedCooperativeEEENS5_IJNSA_ILi256EEENSA_ILi128EEENSA_ILi64EEEEEENS_6half_tENS5_IJlSB_lEEESK_SL_NS4_8TiledMMAINS4_8MMA_AtomIJNS4_4SM904GMMA26MMA_64x128x16_F32F16F16_SSILNSP_5MajorE0ELSR_0ELNSP_7ScaleInE1ELSS_1EEEEEENS4_6LayoutINS5_IJNSA_ILi2EEESB_SB_EEENS5_IJSB_NSA_ILi0EEESY_EEEEENS5_IJNS4_10UnderscoreES11_S11_EEEEENS4_23SM90_TMA_LOAD_MULTICASTENS4_14ComposedLayoutINS4_7SwizzleILi3ELi4ELi3EEENS4_18smem_ptr_flag_bitsILi16EEENSV_INS5_IJNSA_ILi8EEESI_EEENS5_IJSI_SB_EEEEEEEvNS4_8identityENS4_13SM90_TMA_LOADES1E_vS1F_EENS_8epilogue10collective6detail29Sm90TmaWarpSpecializedAdapterINS1J_15DefaultEpilogueISK_SL_SL_NS1I_6thread17LinearCombinationISK_Li1EffLNS1N_9ScaleType4KindE0ELNS_15FloatRoundStyleE2ESK_EENS1_15EpilogueDefaultEEEEEvvEEEEvNT_6ParamsE,@function
        .size           _ZN7cutlass13device_kernelINS_4gemm6kernel13GemmUniversalIN4cute5tupleIJiiiiEEENS1_10collective13CollectiveMmaINS1_34MainloopSm90TmaGmmaWarpSpecializedILi4ENS5_IJNS4_1CILi1EEENSA_ILi4EEESB_EEENS1_35KernelTmaWarpSpecializedCooperativeEEENS5_IJNSA_ILi256EEENSA_ILi128EEENSA_ILi64EEEEEENS_6half_tENS5_IJlSB_lEEESK_SL_NS4_8TiledMMAINS4_8MMA_AtomIJNS4_4SM904GMMA26MMA_64x128x16_F32F16F16_SSILNSP_5MajorE0ELSR_0ELNSP_7ScaleInE1ELSS_1EEEEEENS4_6LayoutINS5_IJNSA_ILi2EEESB_SB_EEENS5_IJSB_NSA_ILi0EEESY_EEEEENS5_IJNS4_10UnderscoreES11_S11_EEEEENS4_23SM90_TMA_LOAD_MULTICASTENS4_14ComposedLayoutINS4_7SwizzleILi3ELi4ELi3EEENS4_18smem_ptr_flag_bitsILi16EEENSV_INS5_IJNSA_ILi8EEESI_EEENS5_IJSI_SB_EEEEEEEvNS4_8identityENS4_13SM90_TMA_LOADES1E_vS1F_EENS_8epilogue10collective6detail29Sm90TmaWarpSpecializedAdapterINS1J_15DefaultEpilogueISK_SL_SL_NS1I_6thread17LinearCombinationISK_Li1EffLNS1N_9ScaleType4KindE0ELNS_15FloatRoundStyleE2ESK_EENS1_15EpilogueDefaultEEEEEvvEEEEvNT_6ParamsE,(.L_x_323 - _ZN7cutlass13device_kernelINS_4gemm6kernel13GemmUniversalIN4cute5tupleIJiiiiEEENS1_10collective13CollectiveMmaINS1_34MainloopSm90TmaGmmaWarpSpecializedILi4ENS5_IJNS4_1CILi1EEENSA_ILi4EEESB_EEENS1_35KernelTmaWarpSpecializedCooperativeEEENS5_IJNSA_ILi256EEENSA_ILi128EEENSA_ILi64EEEEEENS_6half_tENS5_IJlSB_lEEESK_SL_NS4_8TiledMMAINS4_8MMA_AtomIJNS4_4SM904GMMA26MMA_64x128x16_F32F16F16_SSILNSP_5MajorE0ELSR_0ELNSP_7ScaleInE1ELSS_1EEEEEENS4_6LayoutINS5_IJNSA_ILi2EEESB_SB_EEENS5_IJSB_NSA_ILi0EEESY_EEEEENS5_IJNS4_10UnderscoreES11_S11_EEEEENS4_23SM90_TMA_LOAD_MULTICASTENS4_14ComposedLayoutINS4_7SwizzleILi3ELi4ELi3EEENS4_18smem_ptr_flag_bitsILi16EEENSV_INS5_IJNSA_ILi8EEESI_EEENS5_IJSI_SB_EEEEEEEvNS4_8identityENS4_13SM90_TMA_LOADES1E_vS1F_EENS_8epilogue10collective6detail29Sm90TmaWarpSpecializedAdapterINS1J_15DefaultEpilogueISK_SL_SL_NS1I_6thread17LinearCombinationISK_Li1EffLNS1N_9ScaleType4KindE0ELNS_15FloatRoundStyleE2ESK_EENS1_15EpilogueDefaultEEEEEvvEEEEvNT_6ParamsE)
        .other          _ZN7cutlass13device_kernelINS_4gemm6kernel13GemmUniversalIN4cute5tupleIJiiiiEEENS1_10collective13CollectiveMmaINS1_34MainloopSm90TmaGmmaWarpSpecializedILi4ENS5_IJNS4_1CILi1EEENSA_ILi4EEESB_EEENS1_35KernelTmaWarpSpecializedCooperativeEEENS5_IJNSA_ILi256EEENSA_ILi128EEENSA_ILi64EEEEEENS_6half_tENS5_IJlSB_lEEESK_SL_NS4_8TiledMMAINS4_8MMA_AtomIJNS4_4SM904GMMA26MMA_64x128x16_F32F16F16_SSILNSP_5MajorE0ELSR_0ELNSP_7ScaleInE1ELSS_1EEEEEENS4_6LayoutINS5_IJNSA_ILi2EEESB_SB_EEENS5_IJSB_NSA_ILi0EEESY_EEEEENS5_IJNS4_10UnderscoreES11_S11_EEEEENS4_23SM90_TMA_LOAD_MULTICASTENS4_14ComposedLayoutINS4_7SwizzleILi3ELi4ELi3EEENS4_18smem_ptr_flag_bitsILi16EEENSV_INS5_IJNSA_ILi8EEESI_EEENS5_IJSI_SB_EEEEEEEvNS4_8identityENS4_13SM90_TMA_LOADES1E_vS1F_EENS_8epilogue10collective6detail29Sm90TmaWarpSpecializedAdapterINS1J_15DefaultEpilogueISK_SL_SL_NS1I_6thread17LinearCombinationISK_Li1EffLNS1N_9ScaleType4KindE0ELNS_15FloatRoundStyleE2ESK_EENS1_15EpilogueDefaultEEEEEvvEEEEvNT_6ParamsE,@"STO_CUDA_ENTRY STV_DEFAULT"
_ZN7cutlass13device_kernelINS_4gemm6kernel13GemmUniversalIN4cute5tupleIJiiiiEEENS1_10collective13CollectiveMmaINS1_34MainloopSm90TmaGmmaWarpSpecializedILi4ENS5_IJNS4_1CILi1EEENSA_ILi4EEESB_EEENS1_35KernelTmaWarpSpecializedCooperativeEEENS5_IJNSA_ILi256EEENSA_ILi128EEENSA_ILi64EEEEEENS_6half_tENS5_IJlSB_lEEESK_SL_NS4_8TiledMMAINS4_8MMA_AtomIJNS4_4SM904GMMA26MMA_64x128x16_F32F16F16_SSILNSP_5MajorE0ELSR_0ELNSP_7ScaleInE1ELSS_1EEEEEENS4_6LayoutINS5_IJNSA_ILi2EEESB_SB_EEENS5_IJSB_NSA_ILi0EEESY_EEEEENS5_IJNS4_10UnderscoreES11_S11_EEEEENS4_23SM90_TMA_LOAD_MULTICASTENS4_14ComposedLayoutINS4_7SwizzleILi3ELi4ELi3EEENS4_18smem_ptr_flag_bitsILi16EEENSV_INS5_IJNSA_ILi8EEESI_EEENS5_IJSI_SB_EEEEEEEvNS4_8identityENS4_13SM90_TMA_LOADES1E_vS1F_EENS_8epilogue10collective6detail29Sm90TmaWarpSpecializedAdapterINS1J_15DefaultEpilogueISK_SL_SL_NS1I_6thread17LinearCombinationISK_Li1EffLNS1N_9ScaleType4KindE0ELNS_15FloatRoundStyleE2ESK_EENS1_15EpilogueDefaultEEEEEvvEEEEvNT_6ParamsE:
[----:B------:R-:W0:Y:S01]  /*0000*/  LDC R1, c[0x0][0x28] ;  /* 0x00000a00ff017b82 */ /* 0x000e220000000800 */
[----:B------:R-:W1:Y:S01]  /*0010*/  S2R R18, SR_TID.X ;  /* 0x0000000000127919 */ /* 0x000e620000002100 */
[----:B------:R-:W-:Y:S01]  /*0020*/  ELECT P0, URZ, PT ;  /* 0x00000000003f782f */ /* 0x000fe20003800000 */
[----:B------:R-:W-:Y:S01]  /*0030*/  BSSY B0, `(.L_x_0) ;  /* 0x000000f000007945 */ /* 0x000fe20003800000 */
[--C-:B-1----:R-:W-:Y:S02]  /*0040*/  SHF.R.U32.HI R0, RZ, 0x5, R18.reuse ;  /* 0x00000005ff007819 */ /* 0x102fe40000011612 */
[----:B------:R-:W-:-:S03]  /*0050*/  SHF.R.U32.HI R3, RZ, 0x7, R18 ;  /* 0x00000007ff037819 */ /* 0x000fc60000011612 */
[----:B------:R-:W1:Y:S04]  /*0060*/  SHFL.IDX PT, R2, R0, RZ, 0x1f ;  /* 0x00001fff00027589 */ /* 0x000e6800000e0000 */
[----:B------:R2:W3:Y:S01]  /*0070*/  SHFL.IDX PT, R5, R3, RZ, 0x1f ;  /* 0x00001fff03057589 */ /* 0x0004e200000e0000 */
[----:B-1----:R-:W-:-:S13]  /*0080*/  ISETP.NE.OR P0, PT, R2, RZ, !P0 ;  /* 0x000000ff0200720c */ /* 0x002fda0004705670 */
[----:B0-23--:R-:W-:Y:S05]  /*0090*/  @P0 BRA `(.L_x_1) ;  /* 0x0000000000200947 */ /* 0x00dfea0003800000 */
[----:B------:R-:W-:Y:S02]  /*00a0*/  ULDC.64 UR4, c[0x0][0x198] ;  /* 0x0000660000047ab9 */ /* 0x000fe40000000a00 */
[----:B------:R-:W-:Y:S02]  /*00b0*/  UIADD3 UR6, UP0, UR4, 0xf0, URZ ;  /* 0x000000f004067890 */ /* 0x000fe4000ff1e03f */
[----:B------:R-:W-:Y:S02]  /*00c0*/  UIADD3 UR4, UP1, UR4, 0x1f0, URZ ;  /* 0x000001f004047890 */ /* 0x000fe4000ff3e03f */
[----:B------:R-:W-:Y:S02]  /*00d0*/  UIADD3.X UR7, URZ, UR5, URZ, UP0, !UPT ;  /* 0x000000053f077290 */ /* 0x000fe400087fe43f */
[----:B------:R-:W-:-:S07]  /*00e0*/  UIADD3.X UR5, URZ, UR5, URZ, UP1, !UPT ;  /* 0x000000053f057290 */ /* 0x000fce0008ffe43f */
[----:B------:R0:W-:Y:S02]  /*00f0*/  UTMACCTL.PF [UR6] ;  /* 0x00000000060079b9 */ /* 0x0001e40008040000 */
[----:B------:R0:W-:Y:S02]  /*0100*/  UTMACCTL.PF [UR4] ;  /* 0x00000000040079b9 */ /* 0x0001e40008040000 */
[----:B0-----:R-:W-:Y:S01]  /*0110*/  NOP ;  /* 0x0000000000007918 */ /* 0x001fe20000000000 */
.L_x_1:
[----:B------:R-:W-:Y:S05]  /*0120*/  BSYNC B0 ;  /* 0x0000000000007941 */ /* 0x000fea0003800000 */
.L_x_0:
[----:B------:R-:W0:Y:S02]  /*0130*/  SHFL.IDX PT, R3, R0, RZ, 0x1f ;  /* 0x00001fff00037589 */ /* 0x000e2400000e0000 */
[----:B0-----:R-:W-:-:S13]  /*0140*/  ISETP.NE.AND P0, PT, R3, RZ, PT ;  /* 0x000000ff0300720c */ /* 0x001fda0003f05270 */
[----:B------:R-:W-:Y:S05]  /*0150*/  @P0 BRA `(.L_x_2) ;  /* 0x0000000000580947 */ /* 0x000fea0003800000 */
[----:B------:R-:W0:Y:S01]  /*0160*/  S2UR UR8, SR_CgaCtaId ;  /* 0x00000000000879c3 */ /* 0x000e220000008800 */
[----:B------:R-:W-:Y:S01]  /*0170*/  UMOV UR4, 0x400 ;  /* 0x0000040000047882 */ /* 0x000fe20000000000 */
[----:B------:R-:W-:Y:S01]  /*0180*/  UMOV UR5, 0x1 ;  /* 0x0000000100057882 */ /* 0x000fe20000000000 */
[----:B------:R-:W-:Y:S01]  /*0190*/  UMOV UR6, 0x8 ;  /* 0x0000000800067882 */ /* 0x000fe20000000000 */
[----:B------:R-:W-:Y:S01]  /*01a0*/  ELECT P0, URZ, PT ;  /* 0x00000000003f782f */ /* 0x000fe20003800000 */
[----:B------:R-:W-:-:S04]  /*01b0*/  UIADD3 UR6, -UR6, 0x100000, URZ ;  /* 0x0010000006067890 */ /* 0x000fc8000fffe13f */
[----:B------:R-:W-:Y:S02]  /*01c0*/  USHF.L.U32 UR7, UR6, 0xb, URZ ;  /* 0x0000000b06077899 */ /* 0x000fe4000800063f */
[----:B------:R-:W-:Y:S02]  /*01d0*/  USHF.L.U32 UR6, UR6, 0x1, URZ ;  /* 0x0000000106067899 */ /* 0x000fe4000800063f */
[----:B0-----:R-:W-:Y:S02]  /*01e0*/  ULEA UR8, UR8, UR4, 0x18 ;  /* 0x0000000408087291 */ /* 0x001fe4000f8ec03f */
[----:B------:R-:W-:-:S04]  /*01f0*/  UIADD3 UR4, -UR5, 0x100000, URZ ;  /* 0x0010000005047890 */ /* 0x000fc8000fffe13f */
[----:B------:R-:W-:Y:S02]  /*0200*/  USHF.L.U32 UR5, UR4, 0xb, URZ ;  /* 0x0000000b04057899 */ /* 0x000fe4000800063f */
[----:B------:R-:W-:Y:S01]  /*0210*/  USHF.L.U32 UR4, UR4, 0x1, URZ ;  /* 0x0000000104047899 */ /* 0x000fe2000800063f */
[----:B------:R-:W0:Y:S11]  /*0220*/  FENCE.VIEW.ASYNC.S ;  /* 0x00000000000073c6 */ /* 0x000e360000000000 */
[----:B0-----:R0:W1:Y:S01]  /*0230*/  SYNCS.EXCH.64 URZ, [UR8], UR4 ;  /* 0x00000004083f75b2 */ /* 0x0010620008000100 */
[----:B------:R0:W2:Y:S01]  /*0240*/  SYNCS.EXCH.64 URZ, [UR8+0x20], UR6 ;  /* 0x00002006083f75b2 */ /* 0x0000a20008000100 */
[----:B------:R0:W3:Y:S01]  /*0250*/  SYNCS.EXCH.64 URZ, [UR8+0x8], UR4 ;  /* 0x00000804083f75b2 */ /* 0x0000e20008000100 */
[----:B------:R0:W4:Y:S01]  /*0260*/  SYNCS.EXCH.64 URZ, [UR8+0x28], UR6 ;  /* 0x00002806083f75b2 */ /* 0x0001220008000100 */
[----:B------:R0:W0:Y:S01]  /*0270*/  SYNCS.EXCH.64 URZ, [UR8+0x10], UR4 ;  /* 0x00001004083f75b2 */ /* 0x0000220008000100 */
[----:B------:R0:W0:Y:S01]  /*0280*/  SYNCS.EXCH.64 URZ, [UR8+0x30], UR6 ;  /* 0x00003006083f75b2 */ /* 0x0000220008000100 */
[----:B------:R0:W0:Y:S01]  /*0290*/  SYNCS.EXCH.64 URZ, [UR8+0x18], UR4 ;  /* 0x00001804083f75b2 */ /* 0x0000220008000100 */
[----:B------:R0:W0:Y:S01]  /*02a0*/  SYNCS.EXCH.64 URZ, [UR8+0x38], UR6 ;  /* 0x00003806083f75b2 */ /* 0x0000220008000100 */
[----:B------:R-:W-:Y:S01]  /*02b0*/  NOP ;  /* 0x0000000000007918 */ /* 0x000fe20000000000 */
.L_x_2:
[----:B------:R-:W-:Y:S01]  /*02c0*/  SHF.R.S32.HI R7, RZ, 0x1f, R18 ;  /* 0x0000001fff077819 */ /* 0x000fe20000011412 */
[----:B------:R-:W5:Y:S01]  /*02d0*/  SHFL.IDX PT, R0, R0, RZ, 0x1f ;  /* 0x00001fff00007589 */ /* 0x000f6200000e0000 */
[----:B0-----:R-:W0:Y:S01]  /*02e0*/  S2UR UR8, SR_CTAID.X ;  /* 0x00000000000879c3 */ /* 0x001e220000002500 */
[----:B------:R-:W-:Y:S02]  /*02f0*/  ELECT P0, URZ, PT ;  /* 0x00000000003f782f */ /* 0x000fe40003800000 */
[----:B------:R-:W-:Y:S01]  /*0300*/  LEA.HI R7, R7, R18, RZ, 0x7 ;  /* 0x0000001207077211 */ /* 0x000fe200078f38ff */
[----:B------:R-:W1:Y:S01]  /*0310*/  S2R R4, SR_CTAID.Y ;  /* 0x0000000000047919 */ /* 0x000e620000002600 */
[----:B------:R-:W-:Y:S01]  /*0320*/  ULDC UR4, c[0x0][0x154] ;  /* 0x0000550000047ab9 */ /* 0x000fe20000000800 */
[----:B------:R-:W-:Y:S01]  /*0330*/  NOP ;  /* 0x0000000000007918 */ /* 0x000fe20000000000 */
[----:B------:R-:W-:Y:S01]  /*0340*/  LOP3.LUT R7, R7, 0xffffff80, RZ, 0xc0, !PT ;  /* 0xffffff8007077812 */ /* 0x000fe200078ec0ff */
[----:B------:R-:W-:Y:S01]  /*0350*/  NOP ;  /* 0x0000000000007918 */ /* 0x000fe20000000000 */
[----:B------:R-:W2:Y:S03]  /*0360*/  LDC R12, c[0x0][0x140] ;  /* 0x00005000ff0c7b82 */ /* 0x000ea60000000800 */
[----:B------:R-:W-:-:S05]  /*0370*/  IMAD.IADD R7, R18, 0x1, -R7 ;  /* 0x0000000112077824 */ /* 0x000fca00078e0a07 */
[----:B------:R-:W-:Y:S02]  /*0380*/  SHF.R.S32.HI R6, RZ, 0x1f, R7 ;  /* 0x0000001fff067819 */ /* 0x000fe40000011407 */
[----:B------:R-:W-:Y:S02]  /*0390*/  LOP3.LUT P2, RZ, R7, 0x7, RZ, 0xc0, !PT ;  /* 0x0000000707ff7812 */ /* 0x000fe4000784c0ff */
[----:B------:R-:W-:Y:S02]  /*03a0*/  LEA.HI R6, R6, R7, RZ, 0x3 ;  /* 0x0000000706067211 */ /* 0x000fe400078f18ff */
[----:B-----5:R-:W-:Y:S02]  /*03b0*/  ISETP.NE.OR P0, PT, R0, RZ, !P0 ;  /* 0x000000ff0000720c */ /* 0x020fe40004705670 */
[--C-:B------:R-:W-:Y:S02]  /*03c0*/  SHF.R.S32.HI R0, RZ, 0x3, R6.reuse ;  /* 0x00000003ff007819 */ /* 0x100fe40000011406 */
[----:B------:R-:W-:-:S02]  /*03d0*/  SHF.R.S32.HI R9, RZ, 0x1f, R6 ;  /* 0x0000001fff097819 */ /* 0x000fc40000011406 */
[----:B------:R-:W-:Y:S02]  /*03e0*/  SHF.R.S32.HI R6, RZ, 0x1f, R3 ;  /* 0x0000001fff067819 */ /* 0x000fe40000011403 */
[----:B------:R-:W-:Y:S02]  /*03f0*/  LEA.HI R9, R9, R0, RZ, 0x2 ;  /* 0x0000000009097211 */ /* 0x000fe400078f10ff */
[----:B------:R-:W-:Y:S02]  /*0400*/  LEA.HI R6, R6, R3, RZ, 0x2 ;  /* 0x0000000306067211 */ /* 0x000fe400078f10ff */
[----:B-1----:R-:W-:Y:S01]  /*0410*/  I2FP.F32.U32 R8, R4 ;  /* 0x0000000400087245 */ /* 0x002fe20000201000 */
[----:B------:R-:W-:Y:S01]  /*0420*/  VOTEU.ALL UP0, P0 ;  /* 0x00000000003f7886 */ /* 0x000fe20000000000 */
[----:B------:R-:W-:Y:S01]  /*0430*/  LOP3.LUT R6, R6, 0x3ffffffc, RZ, 0xc0, !PT ;  /* 0x3ffffffc06067812 */ /* 0x000fe200078ec0ff */
[----:B------:R-:W-:Y:S01]  /*0440*/  VOTEU.ALL UP1, P0 ;  /* 0x00000000003f7886 */ /* 0x000fe20000020000 */
[----:B------:R-:W-:Y:S01]  /*0450*/  LOP3.LUT R9, R9, 0xfffffffc, RZ, 0xc0, !PT ;  /* 0xfffffffc09097812 */ /* 0x000fe200078ec0ff */
[----:B------:R-:W-:Y:S01]  /*0460*/  FMUL R10, R8, UR4 ;  /* 0x00000004080a7c20 */ /* 0x000fe20008400000 */
[----:B------:R-:W1:Y:S01]  /*0470*/  @!UP0 S2UR UR7, SR_CgaCtaId ;  /* 0x00000000000789c3 */ /* 0x000e620000008800 */
[----:B------:R-:W-:Y:S01]  /*0480*/  IMAD.IADD R11, R3, 0x1, -R6 ;  /* 0x00000001030b7824 */ /* 0x000fe200078e0a06 */
[----:B0-----:R-:W-:Y:S01]  /*0490*/  I2FP.F32.U32 R6, UR8 ;  /* 0x0000000800067c45 */ /* 0x001fe20008201000 */
[----:B------:R-:W-:Y:S01]  /*04a0*/  IMAD.IADD R0, R0, 0x1, -R9 ;  /* 0x0000000100007824 */ /* 0x000fe200078e0a09 */
[----:B------:R-:W-:Y:S01]  /*04b0*/  ULDC UR4, c[0x0][0x150] ;  /* 0x0000540000047ab9 */ /* 0x000fe20000000800 */
[----:B------:R-:W0:Y:S01]  /*04c0*/  F2I.U32.TRUNC.NTZ R10, R10 ;  /* 0x0000000a000a7305 */ /* 0x000e22000020f000 */
[----:B------:R-:W-:Y:S01]  /*04d0*/  SHF.R.S32.HI R3, RZ, 0x1f, R2 ;  /* 0x0000001fff037819 */ /* 0x000fe20000011402 */
[----:B------:R-:W-:Y:S01]  /*04e0*/  FMUL R6, R6, UR4 ;  /* 0x0000000406067c20 */ /* 0x000fe20008400000 */
[----:B------:R-:W5:Y:S01]  /*04f0*/  LDC R9, c[0x0][0x148] ;  /* 0x00005200ff097b82 */ /* 0x000f620000000800 */
[----:B------:R-:W-:Y:S01]  /*0500*/  IMAD R11, R11, 0x4, R0 ;  /* 0x000000040b0b7824 */ /* 0x000fe200078e0200 */
[----:B------:R-:W-:Y:S01]  /*0510*/  LEA.HI R3, R3, R2, RZ, 0x2 ;  /* 0x0000000203037211 */ /* 0x000fe200078f10ff */
[----:B------:R-:W-:Y:S01]  /*0520*/  UMOV UR4, 0x20 ;  /* 0x0000002000047882 */ /* 0x000fe20000000000 */
[----:B------:R-:W-:Y:S01]  /*0530*/  @!UP0 UMOV UR6, 0x400 ;  /* 0x0000040000068882 */ /* 0x000fe20000000000 */
[----:B------:R-:W3:Y:S01]  /*0540*/  F2I.U32.TRUNC.NTZ R6, R6 ;  /* 0x0000000600067305 */ /* 0x000ee2000020f000 */
[----:B------:R-:W-:Y:S01]  /*0550*/  LOP3.LUT R3, R3, 0xfffffffc, RZ, 0xc0, !PT ;  /* 0xfffffffc03037812 */ /* 0x000fe200078ec0ff */
[----:B------:R-:W-:Y:S01]  /*0560*/  IMAD.SHL.U32 R22, R11, 0x4, RZ ;  /* 0x000000040b167824 */ /* 0x000fe200078e00ff */
[----:B------:R-:W4:Y:S01]  /*0570*/  LDC R8, c[0x0][0x144] ;  /* 0x00005100ff087b82 */ /* 0x000f220000000800 */
[----:B------:R-:W-:-:S04]  /*0580*/  @!UP0 UIADD3 UR4, -UR4, 0x100000, URZ ;  /* 0x0010000004048890 */ /* 0x000fc8000fffe13f */
[----:B------:R-:W-:Y:S02]  /*0590*/  @!UP0 USHF.L.U32 UR5, UR4, 0xb, URZ ;  /* 0x0000000b04058899 */ /* 0x000fe4000800063f */
[----:B------:R-:W-:Y:S01]  /*05a0*/  @!UP0 USHF.L.U32 UR4, UR4, 0x1, URZ ;  /* 0x0000000104048899 */ /* 0x000fe2000800063f */
[----:B--2---:R-:W-:Y:S01]  /*05b0*/  ISETP.EQ.U32.AND P3, PT, R12, 0x1, PT ;  /* 0x000000010c00780c */ /* 0x004fe20003f62070 */
[----:B------:R-:W-:Y:S01]  /*05c0*/  IMAD.IADD R0, R2, 0x1, -R3 ;  /* 0x0000000102007824 */ /* 0x000fe200078e0a03 */
[----:B------:R-:W-:Y:S01]  /*05d0*/  LOP3.LUT R22, R11, 0xc, R22, 0x78, !PT ;  /* 0x0000000c0b167812 */ /* 0x000fe200078e7816 */
[----:B0-----:R-:W-:Y:S01]  /*05e0*/  IMAD.MOV R14, RZ, RZ, -R10 ;  /* 0x000000ffff0e7224 */ /* 0x001fe200078e0a0a */
[----:B-1----:R-:W-:Y:S02]  /*05f0*/  @!UP0 ULEA UR6, UR7, UR6, 0x18 ;  /* 0x0000000607068291 */ /* 0x002fe4000f8ec03f */
[----:B------:R-:W-:Y:S01]  /*0600*/  ISETP.NE.AND P1, PT, R0, 0x3, PT ;  /* 0x000000030000780c */ /* 0x000fe20003f25270 */
[----:B------:R-:W-:Y:S01]  /*0610*/  VOTEU.ALL UP0, P0 ;  /* 0x00000000003f7886 */ /* 0x000fe20000000000 */
[----:B------:R-:W-:Y:S01]  /*0620*/  ISETP.LT.U32.AND P0, PT, R22, 0x4, !P2 ;  /* 0x000000041600780c */ /* 0x000fe20005701070 */
[----:B---3--:R-:W-:Y:S01]  /*0630*/  IMAD.MOV R3, RZ, RZ, -R6 ;  /* 0x000000ffff037224 */ /* 0x008fe200078e0a06 */
[----:B------:R-:W-:-:S02]  /*0640*/  ISETP.EQ.OR P1, PT, R0, RZ, !P1 ;  /* 0x000000ff0000720c */ /* 0x000fc40004f22670 */
[----:B------:R-:W-:Y:S01]  /*0650*/  ISETP.NE.AND P2, PT, R5, RZ, PT ;  /* 0x000000ff0500720c */ /* 0x000fe20003f45270 */
[----:B-----5:R-:W-:Y:S01]  /*0660*/  IMAD R7, R9, R14, R4 ;  /* 0x0000000e09077224 */ /* 0x020fe200078e0204 */
[----:B------:R-:W-:Y:S01]  /*0670*/  ISETP.EQ.AND P1, PT, R5, RZ, P1 ;  /* 0x000000ff0500720c */ /* 0x000fe20000f22270 */
[----:B------:R-:W0:Y:S02]  /*0680*/  FENCE.VIEW.ASYNC.S ;  /* 0x00000000000073c6 */ /* 0x000e240000000000 */
[----:B0-----:R0:W1:Y:S01]  /*0690*/  @!UP0 SYNCS.EXCH.64 URZ, [UR6+0x50], UR4 ;  /* 0x00005004063f85b2 */ /* 0x0010620008000100 */
[----:B------:R-:W-:Y:S02]  /*06a0*/  ISETP.NE.AND P4, PT, R7, R22, PT ;  /* 0x000000160700720c */ /* 0x000fe40003f85270 */
[----:B------:R-:W-:Y:S01]  /*06b0*/  SEL R19, RZ, 0x1, !P1 ;  /* 0x00000001ff137807 */ /* 0x000fe20004800000 */
[----:B----4-:R-:W-:Y:S02]  /*06c0*/  IMAD R3, R8, R3, UR8 ;  /* 0x0000000808037e24 */ /* 0x010fe4000f8e0203 */
[----:B------:R-:W-:-:S03]  /*06d0*/  VIADD R8, R5, 0xffffffff ;  /* 0xffffffff05087836 */ /* 0x000fc60000000000 */
[----:B------:R-:W-:Y:S02]  /*06e0*/  ISETP.EQ.OR P4, PT, R3, RZ, !P4 ;  /* 0x000000ff0300720c */ /* 0x000fe40006782670 */
[----:B------:R-:W-:Y:S02]  /*06f0*/  ISETP.GE.U32.AND P5, PT, R8, 0x2, PT ;  /* 0x000000020800780c */ /* 0x000fe40003fa6070 */
[----:B------:R-:W-:Y:S02]  /*0700*/  PLOP3.LUT P0, PT, P0, P4, PT, 0x80, 0x0 ;  /* 0x000000000000781c */ /* 0x000fe40000709070 */
[----:B------:R-:W-:Y:S01]  /*0710*/  SEL R19, R19, 0x2, P5 ;  /* 0x0000000213137807 */ /* 0x000fe20002800000 */
[----:B------:R0:W2:Y:S01]  /*0720*/  @!UP1 SYNCS.EXCH.64 URZ, [UR6+0x58], UR4 ;  /* 0x00005804063f95b2 */ /* 0x0000a20008000100 */
[----:B------:R-:W-:Y:S01]  /*0730*/  P2R R156, PR, RZ, 0x1 ;  /* 0x00000001ff9c7803 */ /* 0x000fe20000000000 */
[----:B------:R-:W-:Y:S01]  /*0740*/  NOP ;  /* 0x0000000000007918 */ /* 0x000fe20000000000 */
[----:B------:R-:W-:Y:S07]  /*0750*/  @!P3 BRA `(.L_x_3) ;  /* 0x000000000008b947 */ /* 0x000fee0003800000 */
[----:B-12---:R-:W-:Y:S01]  /*0760*/  UCGABAR_ARV ;  /* 0x00000000000079c7 */ /* 0x006fe20008000000 */
[----:B------:R-:W-:Y:S05]  /*0770*/  BRA `(.L_x_4) ;  /* 0x0000000000047947 */ /* 0x000fea0003800000 */
.L_x_3:
[----:B-12---:R-:W-:Y:S01]  /*0780*/  NOP ;  /* 0x0000000000007918 */ /* 0x006fe20000000000 */
.L_x_4:
[----:B------:R-:W1:Y:S01]  /*0790*/  LDC R2, c[0x0][0x65c] ;  /* 0x00019700ff027b82 */ /* 0x000e620000000800 */
[----:B------:R-:W-:Y:S01]  /*07a0*/  MOV R6, UR8 ;  /* 0x0000000800067c02 */ /* 0x000fe20008000f00 */
[----:B------:R-:W-:Y:S01]  /*07b0*/  IMAD.MOV.U32 R7, RZ, RZ, RZ ;  /* 0x000000ffff077224 */ /* 0x000fe200078e00ff */
[----:B-1----:R-:W-:-:S04]  /*07c0*/  ISETP.NE.AND P1, PT, R2, 0x1, PT ;  /* 0x000000010200780c */ /* 0x002fc80003f25270 */
[----:B------:R-:W-:-:S09]  /*07d0*/  P2R R5, PR, RZ, 0x2 ;  /* 0x00000002ff057803 */ /* 0x000fd20000000000 */
[----:B------:R-:W1:Y:S01]  /*07e0*/  @P1 LDC R17, c[0x0][0x10] ;  /* 0x00000400ff111b82 */ /* 0x000e620000000800 */
[----:B------:R-:W-:Y:S02]  /*07f0*/  @P1 IMAD.MOV.U32 R5, RZ, RZ, RZ ;  /* 0x000000ffff051224 */ /* 0x000fe400078e00ff */
[----:B------:R-:W-:-:S05]  /*0800*/  @P1 IMAD.MOV.U32 R13, RZ, RZ, RZ ;  /* 0x000000ffff0d1224 */ /* 0x000fca00078e00ff */
[----:B------:R-:W2:Y:S01]  /*0810*/  @!P1 LDC R11, c[0x0][0xc] ;  /* 0x00000300ff0b9b82 */ /* 0x000ea20000000800 */
[----:B-1----:R-:W-:-:S04]  /*0820*/  @P1 IMAD.WIDE.U32 R16, R17, UR8, R4 ;  /* 0x0000000811101c25 */ /* 0x002fc8000f8e0004 */
[----:B------:R-:W-:Y:S02]  /*0830*/  @P1 IMAD.IADD R17, R17, 0x1, R13 ;  /* 0x0000000111111824 */ /* 0x000fe400078e020d */
[----:B--2---:R-:W-:-:S04]  /*0840*/  @!P1 IMAD.WIDE.U32 R6, R4, R11, R6 ;  /* 0x0000000b04069225 */ /* 0x004fc800078e0006 */
[----:B------:R-:W-:Y:S02]  /*0850*/  @!P1 IMAD.MOV.U32 R16, RZ, RZ, R6 ;  /* 0x000000ffff109224 */ /* 0x000fe400078e0006 */
[----:B------:R-:W-:Y:S01]  /*0860*/  @!P1 IMAD.MOV.U32 R17, RZ, RZ, R7 ;  /* 0x000000ffff119224 */ /* 0x000fe200078e0007 */
[----:B------:R-:W-:Y:S06]  /*0870*/  @!P3 BRA `(.L_x_5) ;  /* 0x00000000000cb947 */ /* 0x000fec0003800000 */
[----:B------:R-:W-:Y:S01]  /*0880*/  UCGABAR_WAIT ;  /* 0x0000000000007dc7 */ /* 0x000fe20008000000 */
[----:B------:R-:W-:Y:S01]  /*0890*/  CCTL.IVALL ;  /* 0x00000000ff00798f */ /* 0x000fe20002000000 */
[----:B------:R-:W-:Y:S05]  /*08a0*/  BRA `(.L_x_6) ;  /* 0x0000000000047947 */ /* 0x000fea0003800000 */
.L_x_5:
[----:B------:R-:W-:Y:S06]  /*08b0*/  BAR.SYNC.DEFER_BLOCKING 0x0 ;  /* 0x0000000000007b1d */ /* 0x000fec0000010000 */
.L_x_6:
[----:B------:R-:W-:Y:S05]  /*08c0*/  @!P2 BRA `(.L_x_7) ;  /* 0x000000a40084a947 */ /* 0x000fea0003800000 */
[----:B------:R-:W-:-:S13]  /*08d0*/  ISETP.GT.U32.AND P0, PT, R8, 0x1, PT ;  /* 0x000000010800780c */ /* 0x000fda0003f04070 */
[----:B0-----:R-:W-:Y:S05]  /*08e0*/  @P0 EXIT ;  /* 0x000000000000094d */ /* 0x001fea0003800000 */
[----:B------:R-:W-:Y:S01]  /*08f0*/  ULDC.64 UR4, c[0x0][0x650] ;  /* 0x0001940000047ab9 */ /* 0x000fe20000000a00 */
[----:B------:R-:W-:Y:S01]  /*0900*/  PRMT R0, RZ, 0x7610, R0 ;  /* 0x00007610ff007816 */ /* 0x000fe20000000000 */
[----:B------:R-:W-:Y:S01]  /*0910*/  IMAD.MOV.U32 R152, RZ, RZ, -0x1 ;  /* 0xffffffffff987424 */ /* 0x000fe200078e00ff */
[----:B------:R-:W-:Y:S01]  /*0920*/  ISETP.GE.U32.AND P0, PT, R16, UR4, PT ;  /* 0x0000000410007c0c */ /* 0x000fe2000bf06070 */
[----:B------:R-:W-:Y:S01]  /*0930*/  IMAD.MOV.U32 R153, RZ, RZ, -0x1 ;  /* 0xffffffffff997424 */ /* 0x000fe200078e00ff */
[----:B------:R-:W-:Y:S02]  /*0940*/  MOV R23, 0xffffffff ;  /* 0xffffffff00177802 */ /* 0x000fe40000000f00 */
[----:B------:R-:W-:-:S13]  /*0950*/  ISETP.GE.U32.AND.EX P0, PT, R17, UR5, PT, P0 ;  /* 0x0000000511007c0c */ /* 0x000fda000bf06100 */
[----:B------:R-:W-:Y:S05]  /*0960*/  @P0 BRA `(.L_x_8) ;  /* 0x00000004002c0947 */ /* 0x000fea0003800000 */
[----:B------:R-:W0:Y:S01]  /*0970*/  LDC.64 R20, c[0x0][0x628] ;  /* 0x00018a00ff147b82 */ /* 0x000e220000000a00 */
[----:B------:R-:W-:Y:S02]  /*0980*/  IMAD.MOV.U32 R6, RZ, RZ, R16 ;  /* 0x000000ffff067224 */ /* 0x000fe400078e0010 */
[----:B------:R-:W-:-:S05]  /*0990*/  IMAD.MOV.U32 R7, RZ, RZ, R17 ;  /* 0x000000ffff077224 */ /* 0x000fca00078e0011 */
[----:B------:R-:W1:Y:S08]  /*09a0*/  LDC R0, c[0x0][0x630] ;  /* 0x00018c00ff007b82 */ /* 0x000e700000000800 */
[----:B------:R-:W2:Y:S01]  /*09b0*/  LDC.64 R24, c[0x0][0x620] ;  /* 0x00018800ff187b82 */ /* 0x000ea20000000a00 */
[----:B0-----:R-:W-:-:S04]  /*09c0*/  ISETP.NE.U32.AND P0, PT, R20, RZ, PT ;  /* 0x000000ff1400720c */ /* 0x001fc80003f05070 */
[----:B------:R-:W-:-:S13]  /*09d0*/  ISETP.NE.AND.EX P0, PT, R21, RZ, PT, P0 ;  /* 0x000000ff1500720c */ /* 0x000fda0003f05300 */
[----:B-12---:R-:W-:Y:S05]  /*09e0*/  @!P0 BRA `(.L_x_9) ;  /* 0x0000000000288947 */ /* 0x006fea0003800000 */
[----:B------:R-:W0:Y:S02]  /*09f0*/  LDC R13, c[0x0][0x634] ;  /* 0x00018d00ff0d7b82 */ /* 0x000e240000000800 */
[----:B0-----:R-:W-:-:S05]  /*0a00*/  IADD3 R13, P0, R16, R13, RZ ;  /* 0x0000000d100d7210 */ /* 0x001fca0007f1e0ff */
[----:B------:R-:W-:-:S04]  /*0a10*/  IMAD.X R15, RZ, RZ, R17, P0 ;  /* 0x000000ffff0f7224 */ /* 0x000fc800000e0611 */
[----:B------:R-:W-:-:S04]  /*0a20*/  IMAD.WIDE.U32 R6, R15, R20, RZ ;  /* 0x000000140f067225 */ /* 0x000fc800078e00ff */
[----:B------:R-:W-:-:S04]  /*0a30*/  IMAD.WIDE.U32 R10, P0, R13, R21, R6 ;  /* 0x000000150d0a7225 */ /* 0x000fc80007800006 */
[----:B------:R-:W-:-:S04]  /*0a40*/  IMAD.WIDE.U32 R6, R13, R20, RZ ;  /* 0x000000140d067225 */ /* 0x000fc800078e00ff */
[----:B------:R-:W-:Y:S01]  /*0a50*/  IMAD.X R13, RZ, RZ, RZ, P0 ;  /* 0x000000ffff0d7224 */ /* 0x000fe200000e06ff */
[----:B------:R-:W-:Y:S01]  /*0a60*/  IADD3 RZ, P0, R7, R10, RZ ;  /* 0x0000000a07ff7210 */ /* 0x000fe20007f1e0ff */
[----:B------:R-:W-:-:S04]  /*0a70*/  IMAD.MOV.U32 R12, RZ, RZ, R11 ;  /* 0x000000ffff0c7224 */ /* 0x000fc800078e000b */
[----:B------:R-:W-:-:S08]  /*0a80*/  IMAD.WIDE.U32.X R6, R15, R21, R12, P0 ;  /* 0x000000150f067225 */ /* 0x000fd000000e040c */
.L_x_9:
[----:B------:R-:W0:Y:S01]  /*0a90*/  LDC.64 R20, c[0x0][0x640] ;  /* 0x00019000ff147b82 */ /* 0x000e220000000a00 */
[--C-:B------:R-:W-:Y:S01]  /*0aa0*/  SHF.R.U64 R27, R6, R0, R7.reuse ;  /* 0x00000000061b7219 */ /* 0x100fe20000001207 */
[----:B------:R-:W-:Y:S01]  /*0ab0*/  IMAD R28, R9, R14, R4 ;  /* 0x0000000e091c7224 */ /* 0x000fe200078e0204 */
[----:B------:R-:W-:Y:S02]  /*0ac0*/  SHF.R.U32.HI R0, RZ, R0, R7 ;  /* 0x00000000ff007219 */ /* 0x000fe40000011607 */
[----:B------:R-:W-:-:S03]  /*0ad0*/  IADD3 R5, P0, RZ, -R27, RZ ;  /* 0x8000001bff057210 */ /* 0x000fc60007f1e0ff */
[----:B------:R-:W1:Y:S02]  /*0ae0*/  LDC R8, c[0x0][0x618] ;  /* 0x00018600ff087b82 */ /* 0x000e640000000800 */
[----:B------:R-:W-:-:S04]  /*0af0*/  IMAD.X R7, RZ, RZ, ~R0, P0 ;  /* 0x000000ffff077224 */ /* 0x000fc800000e0e00 */
[-C--:B------:R-:W-:Y:S02]  /*0b00*/  IMAD R0, R7, R24.reuse, RZ ;  /* 0x0000001807007224 */ /* 0x080fe400078e02ff */
[----:B------:R-:W2:Y:S01]  /*0b10*/  LDC R11, c[0x0][0x608] ;  /* 0x00018200ff0b7b82 */ /* 0x000ea20000000800 */
[----:B------:R-:W-:-:S04]  /*0b20*/  IMAD.WIDE.U32 R6, R5, R24, R16 ;  /* 0x0000001805067225 */ /* 0x000fc800078e0010 */
[----:B------:R-:W-:Y:S01]  /*0b30*/  IMAD R5, R5, R25, R0 ;  /* 0x0000001905057224 */ /* 0x000fe200078e0200 */
[----:B------:R-:W-:Y:S02]  /*0b40*/  MOV R25, 0x1 ;  /* 0x0000000100197802 */ /* 0x000fe40000000f00 */
[----:B------:R-:W3:Y:S01]  /*0b50*/  LDC R12, c[0x0][0x658] ;  /* 0x00019600ff0c7b82 */ /* 0x000ee20000000800 */
[----:B0-----:R-:W-:Y:S01]  /*0b60*/  ISETP.NE.U32.AND P0, PT, R20, RZ, PT ;  /* 0x000000ff1400720c */ /* 0x001fe20003f05070 */
[----:B------:R-:W-:Y:S02]  /*0b70*/  IMAD.IADD R5, R7, 0x1, R5 ;  /* 0x0000000107057824 */ /* 0x000fe400078e0205 */
[----:B------:R-:W-:Y:S01]  /*0b80*/  IMAD.MOV.U32 R7, RZ, RZ, -0x1 ;  /* 0xffffffffff077424 */ /* 0x000fe200078e00ff */
[----:B------:R-:W-:-:S03]  /*0b90*/  ISETP.NE.AND.EX P0, PT, R21, RZ, PT, P0 ;  /* 0x000000ff1500720c */ /* 0x000fc60003f05300 */
[----:B------:R-:W0:Y:S01]  /*0ba0*/  LDC R15, c[0x0][0x600] ;  /* 0x00018000ff0f7b82 */ /* 0x000e220000000800 */
[-CC-:B-1----:R-:W-:Y:S02]  /*0bb0*/  SHF.R.U64 R13, R6, R8.reuse, R5.reuse ;  /* 0x00000008060d7219 */ /* 0x182fe40000001205 */
[----:B------:R-:W-:-:S05]  /*0bc0*/  SHF.R.U32.HI R0, RZ, R8, R5 ;  /* 0x00000008ff007219 */ /* 0x000fca0000011605 */
[----:B------:R-:W1:Y:S01]  /*0bd0*/  LDC R23, c[0x0][0x648] ;  /* 0x00019200ff177b82 */ /* 0x000e620000000800 */
[-CC-:B--2---:R-:W-:Y:S02]  /*0be0*/  SHF.R.U64 R29, R13, R11.reuse, R0.reuse ;  /* 0x0000000b0d1d7219 */ /* 0x184fe40000001200 */
[----:B------:R-:W-:-:S05]  /*0bf0*/  SHF.R.U32.HI R5, RZ, R11, R0 ;  /* 0x0000000bff057219 */ /* 0x000fca0000011600 */
[----:B------:R-:W2:Y:S01]  /*0c00*/  LDC R24, c[0x0][0x638] ;  /* 0x00018e00ff187b82 */ /* 0x000ea20000000800 */
[-CC-:B---3--:R-:W-:Y:S02]  /*0c10*/  SHF.R.U64 R14, R29, R12.reuse, R5.reuse ;  /* 0x0000000c1d0e7219 */ /* 0x188fe40000001205 */
[-C--:B------:R-:W-:Y:S02]  /*0c20*/  SHF.L.U32 R0, R7, R12.reuse, RZ ;  /* 0x0000000c07007219 */ /* 0x080fe400000006ff */
[----:B------:R-:W-:Y:S01]  /*0c30*/  SHF.R.U32.HI R5, RZ, R12, R5 ;  /* 0x0000000cff057219 */ /* 0x000fe20000011605 */
[----:B------:R-:W-:Y:S01]  /*0c40*/  IMAD.MOV.U32 R4, RZ, RZ, R14 ;  /* 0x000000ffff047224 */ /* 0x000fe200078e000e */
[----:B------:R-:W-:Y:S01]  /*0c50*/  LOP3.LUT R10, RZ, R0, RZ, 0x33, !PT ;  /* 0x00000000ff0a7212 */ /* 0x000fe200078e33ff */
[----:B------:R-:W3:Y:S01]  /*0c60*/  LDC R26, c[0x0][0x610] ;  /* 0x00018400ff1a7b82 */ /* 0x000ee20000000800 */
[----:B------:R-:W-:Y:S05]  /*0c70*/  @!P0 BRA `(.L_x_10) ;  /* 0x0000000000288947 */ /* 0x000fea0003800000 */
[----:B------:R-:W4:Y:S02]  /*0c80*/  LDC R9, c[0x0][0x64c] ;  /* 0x00019300ff097b82 */ /* 0x000f240000000800 */
[----:B----4-:R-:W-:-:S05]  /*0c90*/  IADD3 R9, P0, R14, R9, RZ ;  /* 0x000000090e097210 */ /* 0x010fca0007f1e0ff */
        /* <DEDUP_REMOVED lines=8> */
.L_x_10:
[----:B-1----:R-:W-:Y:S01]  /*0d20*/  SHF.R.U64 R4, R4, R23, R5 ;  /* 0x0000001704047219 */ /* 0x002fe20000001205 */
[----:B0-----:R-:W-:Y:S01]  /*0d30*/  VIADD R6, R15, 0xffffffff ;  /* 0xffffffff0f067836 */ /* 0x001fe20000000000 */
[----:B------:R-:W-:Y:S01]  /*0d40*/  SHF.L.U32 R0, R25, R12, RZ ;  /* 0x0000000c19007219 */ /* 0x000fe200000006ff */
[----:B------:R-:W-:Y:S01]  /*0d50*/  IMAD.MOV.U32 R23, RZ, RZ, R27 ;  /* 0x000000ffff177224 */ /* 0x000fe200078e001b */
[----:B------:R-:W-:Y:S01]  /*0d60*/  LOP3.LUT R5, R29, R10, RZ, 0xc0, !PT ;  /* 0x0000000a1d057212 */ /* 0x000fe200078ec0ff */
[----:B------:R-:W-:Y:S01]  /*0d70*/  IMAD.MOV R7, RZ, RZ, -R4 ;  /* 0x000000ffff077224 */ /* 0x000fe200078e0a04 */
[----:B------:R-:W-:Y:S02]  /*0d80*/  SEL R3, R3, R28, !P1 ;  /* 0x0000001c03037207 */ /* 0x000fe40004800000 */
[----:B------:R-:W-:Y:S01]  /*0d90*/  LOP3.LUT R6, R13, R6, RZ, 0xc0, !PT ;  /* 0x000000060d067212 */ /* 0x000fe200078ec0ff */
[----:B------:R-:W-:Y:S02]  /*0da0*/  IMAD R4, R0, R4, R5 ;  /* 0x0000000400047224 */ /* 0x000fe400078e0205 */
[----:B--2---:R-:W-:-:S02]  /*0db0*/  IMAD R0, R7, R24, R14 ;  /* 0x0000001807007224 */ /* 0x004fc400078e020e */
[----:B---3--:R-:W-:Y:S02]  /*0dc0*/  IMAD R3, R4, R26, R3 ;  /* 0x0000001a04037224 */ /* 0x008fe400078e0203 */
[----:B------:R-:W-:Y:S02]  /*0dd0*/  IMAD R152, R0, R15, R6 ;  /* 0x0000000f00987224 */ /* 0x000fe400078e0206 */
[----:B------:R-:W-:-:S03]  /*0de0*/  IMAD.MOV.U32 R4, RZ, RZ, 0x1 ;  /* 0x00000001ff047424 */ /* 0x000fc600078e00ff */
[----:B------:R-:W-:Y:S02]  /*0df0*/  SEL R153, R152, R3, !P1 ;  /* 0x0000000398997207 */ /* 0x000fe40004800000 */
[----:B------:R-:W-:Y:S02]  /*0e00*/  PRMT R0, R4, 0x7610, R0 ;  /* 0x0000761004007816 */ /* 0x000fe40000000000 */
[----:B------:R-:W-:-:S07]  /*0e10*/  SEL R152, R3, R152, !P1 ;  /* 0x0000009803987207 */ /* 0x000fce0004800000 */
.L_x_8:
[----:B------:R-:W-:-:S08]  /*0e20*/  NOP ;  /* 0x0000000000007918 */ /* 0x000fd00000000000 */
[----:B------:R-:W0:Y:S02]  /*0e30*/  USETMAXREG.TRY_ALLOC.CTAPOOL UP0, 0xe8 ;  /* 0x000000e8000079c8 */ /* 0x000e240008000600 */
[----:B0-----:R-:W-:-:S13]  /*0e40*/  PLOP3.LUT P0, PT, PT, PT, UP0, 0x80, 0x0 ;  /* 0x000000000000781c */ /* 0x001fda0003f0f008 */
[----:B------:R-:W-:Y:S05]  /*0e50*/  @!P0 BRA `(.L_x_8) ;  /* 0xfffffffc00f08947 */ /* 0x000fea000383ffff */
[----:B------:R-:W-:Y:S01]  /*0e60*/  ULDC.64 UR4, c[0x0][0x598] ;  /* 0x0001660000047ab9 */ /* 0x000fe20000000a00 */
[----:B------:R-:W-:Y:S01]  /*0e70*/  ULDC.64 UR36, c[0x0][0x208] ;  /* 0x0000820000247ab9 */ /* 0x000fe20000000a00 */
[----:B------:R-:W-:-:S04]  /*0e80*/  ISETP.NE.U32.AND P0, PT, RZ, UR4, PT ;  /* 0x00000004ff007c0c */ /* 0x000fc8000bf05070 */
[----:B------:R-:W-:-:S13]  /*0e90*/  ISETP.NE.AND.EX P0, PT, RZ, UR5, PT, P0 ;  /* 0x00000005ff007c0c */ /* 0x000fda000bf05300 */
[----:B------:R-:W-:Y:S05]  /*0ea0*/  @!P0 BRA `(.L_x_11) ;  /* 0x00000000001c8947 */ /* 0x000fea0003800000 */
[----:B------:R-:W0:Y:S02]  /*0eb0*/  LDC.64 R4, c[0x0][0x598] ;  /* 0x00016600ff047b82 */ /* 0x000e240000000a00 */
[----:B0-----:R-:W2:Y:S02]  /*0ec0*/  LDG.E.64 R4, desc[UR36][R4.64] ;  /* 0x0000002404047981 */ /* 0x001ea4000c1e1b00 */
[----:B--2---:R-:W-:-:S04]  /*0ed0*/  ISETP.NE.U32.AND P0, PT, R4, RZ, PT ;  /* 0x000000ff0400720c */ /* 0x004fc80003f05070 */
[----:B------:R-:W-:-:S13]  /*0ee0*/  ISETP.NE.AND.EX P0, PT, R5, RZ, PT, P0 ;  /* 0x000000ff0500720c */ /* 0x000fda0003f05300 */
[----:B------:R-:W-:Y:S05]  /*0ef0*/  @!P0 BRA `(.L_x_11) ;  /* 0x0000000000088947 */ /* 0x000fea0003800000 */
[----:B------:R0:W5:Y:S01]  /*0f00*/  LD.E R154, desc[UR36][R4.64] ;  /* 0x00000024049a7980 */ /* 0x000162000c101900 */
[----:B------:R-:W-:Y:S05]  /*0f10*/  BRA `(.L_x_12) ;  /* 0x0000000000247947 */ /* 0x000fea0003800000 */
.L_x_11:
[----:B------:R-:W-:Y:S02]  /*0f20*/  ULDC.64 UR4, c[0x0][0x588] ;  /* 0x0001620000047ab9 */ /* 0x000fe40000000a00 */
[----:B------:R-:W-:-:S04]  /*0f30*/  ISETP.NE.U32.AND P0, PT, RZ, UR4, PT ;  /* 0x00000004ff007c0c */ /* 0x000fc8000bf05070 */
[----:B------:R-:W-:-:S13]  /*0f40*/  ISETP.NE.AND.EX P0, PT, RZ, UR5, PT, P0 ;  /* 0x00000005ff007c0c */ /* 0x000fda000bf05300 */
[----:B------:R-:W-:Y:S05]  /*0f50*/  @!P0 BRA `(.L_x_13) ;  /* 0x00000000000c8947 */ /* 0x000fea0003800000 */
[----:B------:R-:W0:Y:S02]  /*0f60*/  LDC.64 R154, c[0x0][0x588] ;  /* 0x00016200ff9a7b82 */ /* 0x000e240000000a00 */
[----:B0-----:R1:W5:Y:S01]  /*0f70*/  LDG.E R154, desc[UR36][R154.64] ;  /* 0x000000249a9a7981 */ /* 0x001362000c1e1900 */
[----:B------:R-:W-:Y:S05]  /*0f80*/  BRA `(.L_x_12) ;  /* 0x0000000000087947 */ /* 0x000fea0003800000 */
.L_x_13:
[----:B------:R-:W-:Y:S02]  /*0f90*/  ULDC UR4, c[0x0][0x580] ;  /* 0x0001600000047ab9 */ /* 0x000fe40000000800 */
[----:B------:R-:W-:-:S07]  /*0fa0*/  MOV R154, UR4 ;  /* 0x00000004009a7c02 */ /* 0x000fce0008000f00 */
.L_x_12:
[----:B------:R-:W-:Y:S02]  /*0fb0*/  ULDC.64 UR4, c[0x0][0x5a0] ;  /* 0x0001680000047ab9 */ /* 0x000fe40000000a00 */
[----:B------:R-:W-:-:S04]  /*0fc0*/  ISETP.NE.U32.AND P0, PT, RZ, UR4, PT ;  /* 0x00000004ff007c0c */ /* 0x000fc8000bf05070 */
[----:B------:R-:W-:-:S13]  /*0fd0*/  ISETP.NE.AND.EX P0, PT, RZ, UR5, PT, P0 ;  /* 0x00000005ff007c0c */ /* 0x000fda000bf05300 */
[----:B------:R-:W-:Y:S05]  /*0fe0*/  @!P0 BRA `(.L_x_14) ;  /* 0x00000000001c8947 */ /* 0x000fea0003800000 */
[----:B0-----:R-:W0:Y:S02]  /*0ff0*/  LDC.64 R4, c[0x0][0x5a0] ;  /* 0x00016800ff047b82 */ /* 0x001e240000000a00 */
[----:B0-----:R-:W2:Y:S02]  /*1000*/  LDG.E.64 R4, desc[UR36][R4.64] ;  /* 0x0000002404047981 */ /* 0x001ea4000c1e1b00 */
[----:B--2---:R-:W-:-:S04]  /*1010*/  ISETP.NE.U32.AND P0, PT, R4, RZ, PT ;  /* 0x000000ff0400720c */ /* 0x004fc80003f05070 */
[----:B------:R-:W-:-:S13]  /*1020*/  ISETP.NE.AND.EX P0, PT, R5, RZ, PT, P0 ;  /* 0x000000ff0500720c */ /* 0x000fda0003f05300 */
[----:B------:R-:W-:Y:S05]  /*1030*/  @!P0 BRA `(.L_x_14) ;  /* 0x0000000000088947 */ /* 0x000fea0003800000 */
[----:B-1----:R0:W5:Y:S01]  /*1040*/  LD.E R155, desc[UR36][R4.64] ;  /* 0x00000024049b7980 */ /* 0x002162000c101900 */
[----:B------:R-:W-:Y:S05]  /*1050*/  BRA `(.L_x_15) ;  /* 0x0000000000247947 */ /* 0x000fea0003800000 */
.L_x_14:
[----:B------:R-:W-:Y:S02]  /*1060*/  ULDC.64 UR4, c[0x0][0x590] ;  /* 0x0001640000047ab9 */ /* 0x000fe40000000a00 */
[----:B------:R-:W-:-:S04]  /*1070*/  ISETP.NE.U32.AND P0, PT, RZ, UR4, PT ;  /* 0x00000004ff007c0c */ /* 0x000fc8000bf05070 */
[----:B------:R-:W-:-:S13]  /*1080*/  ISETP.NE.AND.EX P0, PT, RZ, UR5, PT, P0 ;  /* 0x00000005ff007c0c */ /* 0x000fda000bf05300 */
[----:B------:R-:W-:Y:S05]  /*1090*/  @!P0 BRA `(.L_x_16) ;  /* 0x00000000000c8947 */ /* 0x000fea0003800000 */
[----:B0-----:R-:W1:Y:S02]  /*10a0*/  LDC.64 R4, c[0x0][0x590] ;  /* 0x00016400ff047b82 */ /* 0x001e640000000a00 */
[----:B-1----:R1:W5:Y:S01]  /*10b0*/  LDG.E R155, desc[UR36][R4.64] ;  /* 0x00000024049b7981 */ /* 0x002362000c1e1900 */
[----:B------:R-:W-:Y:S05]  /*10c0*/  BRA `(.L_x_15) ;  /* 0x0000000000087947 */ /* 0x000fea0003800000 */
.L_x_16:
[----:B------:R-:W-:Y:S02]  /*10d0*/  ULDC UR4, c[0x0][0x584] ;  /* 0x0001610000047ab9 */ /* 0x000fe40000000800 */
[----:B-1----:R-:W-:-:S07]  /*10e0*/  IMAD.U32 R155, RZ, RZ, UR4 ;  /* 0x00000004ff9b7e24 */ /* 0x002fce000f8e00ff */
.L_x_15:
[----:B------:R-:W-:-:S13]  /*10f0*/  LOP3.LUT P0, RZ, R0, 0xff, RZ, 0xc0, !PT ;  /* 0x000000ff00ff7812 */ /* 0x000fda000780c0ff */
[----:B------:R-:W-:Y:S05]  /*1100*/  @!P0 EXIT ;  /* 0x000000000000894d */ /* 0x000fea0003800000 */
[----:B------:R-:W-:Y:S01]  /*1110*/  ULDC UR4, c[0x0][0x28c] ;  /* 0x0000a30000047ab9 */ /* 0x000fe20000000800 */
[----:B------:R-:W-:Y:S01]  /*1120*/  LOP3.LUT R164, R19, 0x1, RZ, 0xfc, !PT ;  /* 0x0000000113a47812 */ /* 0x000fe200078efcff */
[----:B------:R-:W-:Y:S01]  /*1130*/  UIADD3 UR4, UR4, 0x3f, URZ ;  /* 0x0000003f04047890 */ /* 0x000fe2000fffe03f */
[----:B------:R-:W-:Y:S01]  /*1140*/  UMOV UR38, URZ ;  /* 0x0000003f00267c82 */ /* 0x000fe20008000000 */
[----:B------:R-:W-:Y:S02]  /*1150*/  UMOV UR39, URZ ;  /* 0x0000003f00277c82 */ /* 0x000fe40008000000 */
[----:B------:R-:W-:-:S04]  /*1160*/  USHF.R.S32.HI UR5, URZ, 0x1f, UR4 ;  /* 0x0000001f3f057899 */ /* 0x000fc80008011404 */
[----:B------:R-:W-:-:S04]  /*1170*/  ULEA.HI UR5, UR5, UR4, URZ, 0x6 ;  /* 0x0000000405057291 */ /* 0x000fc8000f8f303f */
[----:B------:R-:W-:-:S12]  /*1180*/  USHF.R.S32.HI UR40, URZ, 0x6, UR5 ;  /* 0x000000063f287899 */ /* 0x000fd80008011405 */
.L_x_288:
[----:B------:R-:W-:Y:S01]  /*1190*/  LOP3.LUT R0, R18, 0x80, RZ, 0xc0, !PT ;  /* 0x0000008012007812 */ /* 0x000fe200078ec0ff */
[----:B--2---:R-:W2:Y:S01]  /*11a0*/  S2UR UR7, SR_CgaCtaId ;  /* 0x00000000000779c3 */ /* 0x004ea20000008800 */
[----:B------:R-:W-:Y:S02]  /*11b0*/  UMOV UR6, 0x400 ;  /* 0x0000040000067882 */ /* 0x000fe40000000000 */
[----:B------:R-:W-:-:S06]  /*11c0*/  SHF.R.U32.HI R0, RZ, 0x7, R0 ;  /* 0x00000007ff007819 */ /* 0x000fcc0000011600 */
[----:B---3--:R-:W3:Y:S01]  /*11d0*/  SHFL.IDX PT, R0, R0, RZ, 0x1f ;  /* 0x00001fff00007589 */ /* 0x008ee200000e0000 */
[----:B--2---:R-:W-:Y:S01]  /*11e0*/  ULEA UR6, UR7, UR6, 0x18 ;  /* 0x0000000607067291 */ /* 0x004fe2000f8ec03f */
[----:B---3--:R-:W-:-:S13]  /*11f0*/  R2UR UR4, R0 ;  /* 0x00000000000472ca */ /* 0x008fda00000e0000 */
[----:B------:R-:W-:-:S04]  /*1200*/  ULEA.HI UR5, UR4, UR4, URZ, 0x1 ;  /* 0x0000000404057291 */ /* 0x000fc8000f8f083f */
[----:B------:R-:W-:-:S04]  /*1210*/  ULOP3.LUT UR5, UR5, 0x7fffe, URZ, 0xc0, !UPT ;  /* 0x0007fffe05057892 */ /* 0x000fc8000f8ec03f */
[----:B------:R-:W-:-:S03]  /*1220*/  UIADD3 UR5, UR4, -UR5, URZ ;  /* 0x8000000504057290 */ /* 0x000fc6000fffe03f */
[----:B------:R-:W-:Y:S01]  /*1230*/  ULDC UR4, c[0x0][0x28c] ;  /* 0x0000a30000047ab9 */ /* 0x000fe20000000800 */
[----:B------:R-:W-:Y:S01]  /*1240*/  ULEA UR5, UR5, UR6, 0xd ;  /* 0x0000000605057291 */ /* 0x000fe2000f8e683f */
[----:B------:R-:W-:-:S03]  /*1250*/  ISETP.LT.AND P0, PT, RZ, UR4, PT ;  /* 0x00000004ff007c0c */ /* 0x000fc6000bf01270 */
[----:B------:R-:W-:-:S04]  /*1260*/  UIADD3 UR5, UR5, 0x100, URZ ;  /* 0x0000010005057890 */ /* 0x000fc8000fffe03f */
[----:B------:R-:W-:-:S04]  /*1270*/  USHF.R.U32.HI UR5, URZ, 0x4, UR5 ;  /* 0x000000043f057899 */ /* 0x000fc80008011605 */
[----:B------:R-:W-:Y:S02]  /*1280*/  ULOP3.LUT UR41, UR5, 0x3fff, URZ, 0xc0, !UPT ;  /* 0x00003fff05297892 */ /* 0x000fe4000f8ec03f */
[----:B-1--45:R-:W-:Y:S10]  /*1290*/  @P0 BRA `(.L_x_17) ;  /* 0x0000000000400947 */ /* 0x032ff40003800000 */
[----:B------:R-:W-:Y:S01]  /*12a0*/  MOV R0, 0x0 ;  /* 0x0000000000007802 */ /* 0x000fe20000000f00 */
[----:B------:R-:W-:Y:S01]  /*12b0*/  ULDC.64 UR4, c[0x4][0x68] ;  /* 0x01001a0000047ab9 */ /* 0x000fe20000000a00 */
[----:B------:R-:W-:Y:S01]  /*12c0*/  ULDC.64 UR6, c[0x4][0x8] ;  /* 0x0100020000067ab9 */ /* 0x000fe20000000a00 */
[----:B01----:R-:W-:Y:S01]  /*12d0*/  IMAD.U32 R4, RZ, RZ, UR4 ;  /* 0x00000004ff047e24 */ /* 0x003fe2000f8e00ff */
[----:B------:R0:W1:Y:S01]  /*12e0*/  LDC.64 R14, c[0x4][R0] ;  /* 0x01000000000e7b82 */ /* 0x0000620000000a00 */
[----:B------:R-:W-:Y:S01]  /*12f0*/  IMAD.U32 R5, RZ, RZ, UR5 ;  /* 0x00000005ff057e24 */ /* 0x000fe2000f8e00ff */
[----:B------:R-:W-:Y:S01]  /*1300*/  ULDC.64 UR4, c[0x4][0x70] ;  /* 0x01001c0000047ab9 */ /* 0x000fe20000000a00 */
[----:B------:R-:W-:Y:S01]  /*1310*/  IMAD.U32 R10, RZ, RZ, UR6 ;  /* 0x00000006ff0a7e24 */ /* 0x000fe2000f8e00ff */
[----:B------:R-:W-:Y:S01]  /*1320*/  MOV R12, 0x1 ;  /* 0x00000001000c7802 */ /* 0x000fe20000000f00 */
[----:B------:R-:W-:Y:S02]  /*1330*/  IMAD.U32 R6, RZ, RZ, UR4 ;  /* 0x00000004ff067e24 */ /* 0x000fe4000f8e00ff */
[----:B------:R-:W-:-:S02]  /*1340*/  IMAD.U32 R7, RZ, RZ, UR5 ;  /* 0x00000005ff077e24 */ /* 0x000fc4000f8e00ff */
[----:B------:R-:W-:Y:S02]  /*1350*/  IMAD.U32 R11, RZ, RZ, UR7 ;  /* 0x00000007ff0b7e24 */ /* 0x000fe4000f8e00ff */
[----:B------:R-:W-:Y:S02]  /*1360*/  IMAD.MOV.U32 R8, RZ, RZ, 0x1e1 ;  /* 0x000001e1ff087424 */ /* 0x000fe400078e00ff */
[----:B0-----:R-:W-:-:S07]  /*1370*/  IMAD.MOV.U32 R13, RZ, RZ, RZ ;  /* 0x000000ffff0d7224 */ /* 0x001fce00078e00ff */
[----:B------:R-:W-:-:S07]  /*1380*/  LEPC R20, `(.L_x_17) ;  /* 0x000000001014794e */ /* 0x000fce0000000000 */
[----:B-1---5:R-:W-:Y:S05]  /*1390*/  CALL.ABS.NOINC R14 ;  /* 0x000000000e007343 */ /* 0x022fea0003c00000 */
.L_x_17:
[----:B------:R-:W-:-:S13]  /*13a0*/  ISETP.NE.AND P0, PT, R164, 0x3, PT ;  /* 0x00000003a400780c */ /* 0x000fda0003f05270 */
[----:B------:R-:W-:Y:S05]  /*13b0*/  @!P0 BRA `(.L_x_18) ;  /* 0x0000000000048947 */ /* 0x000fea0003800000 */
[----:B------:R-:W-:Y:S01]  /*13c0*/  BPT.TRAP 0x1 ;  /* 0x000000040000795c */ /* 0x000fe20000300000 */
.L_x_18:
[----:B------:R-:W2:Y:S01]  /*13d0*/  S2UR UR5, SR_CgaCtaId ;  /* 0x00000000000579c3 */ /* 0x000ea20000008800 */
[----:B------:R-:W-:Y:S01]  /*13e0*/  UMOV UR4, 0x400 ;  /* 0x0000040000047882 */ /* 0x000fe20000000000 */
[----:B------:R-:W-:Y:S02]  /*13f0*/  IMAD.U32 R0, RZ, RZ, UR38 ;  /* 0x00000026ff007e24 */ /* 0x000fe4000f8e00ff */
[----:B------:R-:W-:-:S03]  /*1400*/  IMAD.U32 R3, RZ, RZ, UR39 ;  /* 0x00000027ff037e24 */ /* 0x000fc6000f8e00ff */
[----:B------:R-:W-:Y:S01]  /*1410*/  SHF.L.U32 R0, R0, 0x1f, RZ ;  /* 0x0000001f00007819 */ /* 0x000fe200000006ff */
[----:B--2---:R-:W-:-:S06]  /*1420*/  ULEA UR4, UR5, UR4, 0x18 ;  /* 0x0000000405047291 */ /* 0x004fcc000f8ec03f */
[----:B------:R-:W-:-:S04]  /*1430*/  IMAD.U32 R6, RZ, RZ, UR4 ;  /* 0x00000004ff067e24 */ /* 0x000fc8000f8e00ff */
[----:B------:R-:W-:-:S04]  /*1440*/  IMAD R3, R3, 0x8, R6 ;  /* 0x0000000803037824 */ /* 0x000fc800078e0206 */
[----:B------:R2:W3:Y:S01]  /*1450*/  SYNCS.PHASECHK.TRANS64.TRYWAIT P1, [R3+URZ], R0 ;  /* 0x00000000030075a7 */ /* 0x0004e2000802017f */
[----:B------:R-:W-:Y:S05]  /*1460*/  @!P0 BRA `(.L_x_19) ;  /* 0x0000000000048947 */ /* 0x000fea0003800000 */
[----:B------:R-:W-:Y:S01]  /*1470*/  BPT.TRAP 0x1 ;  /* 0x000000040000795c */ /* 0x000fe20000300000 */
.L_x_19:
[----:B---3--:R-:W-:Y:S05]  /*1480*/  @P1 BRA `(.L_x_20) ;  /* 0x0000000000081947 */ /* 0x008fea0003800000 */
[----:B------:R-:W3:Y:S02]  /*1490*/  SYNCS.PHASECHK.TRANS64.TRYWAIT P1, [R3+URZ], R0 ;  /* 0x00000000030075a7 */ /* 0x000ee4000802017f */
[----:B---3--:R-:W-:Y:S05]  /*14a0*/  @!P1 BRA `(.L_x_21) ;  /* 0x000000ac00f09947 */ /* 0x008fea0003800000 */
.L_x_20:
[----:B------:R-:W-:-:S04]  /*14b0*/  UISETP.LT.AND UP0, UPT, UR40, 0x1, UPT ;  /* 0x000000012800788c */ /* 0x000fc8000bf01270 */
[----:B------:R-:W-:-:S06]  /*14c0*/  USEL UR4, UR40, 0x1, UP0 ;  /* 0x0000000128047887 */ /* 0x000fcc0008000000 */
[----:B--23--:R-:W-:Y:S01]  /*14d0*/  IMAD.U32 R0, RZ, RZ, UR4 ;  /* 0x00000004ff007e24 */ /* 0x00cfe2000f8e00ff */
[----:B------:R-:W-:Y:S05]  /*14e0*/  WARPSYNC.ALL ;  /* 0x0000000000007948 */ /* 0x000fea0003800000 */
[----:B------:R-:W-:-:S04]  /*14f0*/  IADD3 R0, -R0, UR40, RZ ;  /* 0x0000002800007c10 */ /* 0x000fc8000fffe1ff */
[----:B------:R-:W-:Y:S02]  /*1500*/  ISETP.GE.AND P1, PT, R0, 0x1, PT ;  /* 0x000000010000780c */ /* 0x000fe40003f26270 */
[----:B------:R-:W-:Y:S01]  /*1510*/  R2UR UR4, R6 ;  /* 0x00000000060472ca */ /* 0x000fe200000e0000 */
[----:B------:R-:W-:Y:S01]  /*1520*/  WARPGROUP.ARRIVE ;  /* 0x00000000000079c5 */ /* 0x000fe20000000000 */
[----:B------:R-:W-:Y:S01]  /*1530*/  UMOV UR9, 0x40000040 ;  /* 0x4000004000097882 */ /* 0x000fe20000000000 */
[----:B------:R-:W-:-:S10]  /*1540*/  UMOV UR11, 0x40000040 ;  /* 0x40000040000b7882 */ /* 0x000fd40000000000 */
[----:B------:R-:W-:-:S04]  /*1550*/  UIADD3 UR4, UR4, 0x20100, URZ ;  /* 0x0002010004047890 */ /* 0x000fc8000fffe03f */
[----:B------:R-:W-:-:S04]  /*1560*/  USHF.R.U32.HI UR4, URZ, 0x4, UR4 ;  /* 0x000000043f047899 */ /* 0x000fc80008011604 */
[----:B------:R-:W-:Y:S02]  /*1570*/  ULOP3.LUT UR5, UR4, 0x3fff, URZ, 0xc0, !UPT ;  /* 0x00003fff04057892 */ /* 0x000fe4000f8ec03f */
[----:B------:R-:W-:Y:S02]  /*1580*/  ULOP3.LUT UR4, UR41, 0x10000, URZ, 0xfc, !UPT ;  /* 0x0001000029047892 */ /* 0x000fe4000f8efc3f */
[----:B------:R-:W-:Y:S02]  /*1590*/  ULOP3.LUT UR5, UR5, 0x10000, URZ, 0xfc, !UPT ;  /* 0x0001000005057892 */ /* 0x000fe4000f8efc3f */
[----:B------:R-:W-:Y:S02]  /*15a0*/  ULEA UR6, UR39, UR4, 0xb ;  /* 0x0000000427067291 */ /* 0x000fe4000f8e583f */
[----:B------:R-:W-:-:S05]  /*15b0*/  ULEA UR7, UR39, UR5, 0xa ;  /* 0x0000000527077291 */ /* 0x000fca000f8e503f */
[----:B------:R-:W-:Y:S02]  /*15c0*/  UMOV UR8, UR6 ;  /* 0x0000000600087c82 */ /* 0x000fe40008000000 */
[----:B------:R-:W-:Y:S02]  /*15d0*/  UMOV UR10, UR7 ;  /* 0x00000007000a7c82 */ /* 0x000fe40008000000 */
[----:B------:R-:W-:Y:S01]  /*15e0*/  HGMMA.64x128x16.F32 R88, gdesc[UR8], RZ, !UPT, gsb0 ;  /* 0x01e00000085879f0 */ /* 0x000fe2000c0008ff */
[----:B------:R-:W-:Y:S01]  /*15f0*/  UIADD3 UR8, UR6, 0x400, URZ ;  /* 0x0000040006087890 */ /* 0x000fe2000fffe03f */
[----:B------:R-:W-:Y:S01]  /*1600*/  UMOV UR9, 0x40000040 ;  /* 0x4000004000097882 */ /* 0x000fe20000000000 */
[----:B------:R-:W-:Y:S02]  /*1610*/  WARPGROUP.DEPBAR.LE gsb0, 0x0 ;  /* 0x00008000000079c5 */ /* 0x000fe40000010000 */
[----:B------:R-:W-:-:S07]  /*1620*/  WARPGROUP.ARRIVE ;  /* 0x00000000000079c5 */ /* 0x000fce0000000000 */
[----:B------:R-:W-:Y:S01]  /*1630*/  HGMMA.64x128x16.F32 R24, gdesc[UR8], RZ, !UPT, gsb0 ;  /* 0x01e00000081879f0 */ /* 0x000fe2000c0008ff */
[----:B------:R-:W-:Y:S02]  /*1640*/  UIADD3 UR8, UR6, 0x2, URZ ;  /* 0x0000000206087890 */ /* 0x000fe4000fffe03f */
[----:B------:R-:W-:Y:S01]  /*1650*/  UIADD3 UR10, UR7, 0x2, URZ ;  /* 0x00000002070a7890 */ /* 0x000fe2000fffe03f */
[----:B------:R-:W-:Y:S01]  /*1660*/  UMOV UR9, 0x40000040 ;  /* 0x4000004000097882 */ /* 0x000fe20000000000 */
[----:B------:R-:W-:Y:S01]  /*1670*/  UMOV UR11, 0x40000040 ;  /* 0x40000040000b7882 */ /* 0x000fe20000000000 */
[----:B------:R-:W-:Y:S02]  /*1680*/  WARPGROUP.DEPBAR.LE gsb0, 0x0 ;  /* 0x00008000000079c5 */ /* 0x000fe40000010000 */
[----:B------:R-:W-:-:S06]  /*1690*/  WARPGROUP.ARRIVE ;  /* 0x00000000000079c5 */ /* 0x000fcc0000000000 */
[----:B------:R-:W-:Y:S01]  /*16a0*/  HGMMA.64x128x16.F32 R88, gdesc[UR8], R88, gsb0 ;  /* 0x01e00000085879f0 */ /* 0x000fe20008000858 */
[----:B------:R-:W-:Y:S01]  /*16b0*/  UIADD3 UR8, UR6, 0x402, URZ ;  /* 0x0000040206087890 */ /* 0x000fe2000fffe03f */
[----:B------:R-:W-:Y:S01]  /*16c0*/  UMOV UR9, 0x40000040 ;  /* 0x4000004000097882 */ /* 0x000fe20000000000 */
[----:B------:R-:W-:Y:S02]  /*16d0*/  WARPGROUP.DEPBAR.LE gsb0, 0x0 ;  /* 0x00008000000079c5 */ /* 0x000fe40000010000 */
[----:B------:R-:W-:-:S07]  /*16e0*/  WARPGROUP.ARRIVE ;  /* 0x00000000000079c5 */ /* 0x000fce0000000000 */
[----:B------:R-:W-:Y:S01]  /*16f0*/  HGMMA.64x128x16.F32 R24, gdesc[UR8], R24, gsb0 ;  /* 0x01e00000081879f0 */ /* 0x000fe20008000818 */
        /* <DEDUP_REMOVED lines=23> */
[----:B------:R-:W-:Y:S03]  /*1870*/  HGMMA.64x128x16.F32 R24, gdesc[UR8], R24, gsb0 ;  /* 0x01e00000081879f0 */ /* 0x000fe60008000818 */
[----:B------:R-:W-:Y:S02]  /*1880*/  WARPGROUP.DEPBAR.LE gsb0, 0x0 ;  /* 0x00008000000079c5 */ /* 0x000fe40000010000 */
[----:B------:R-:W-:Y:S05]  /*1890*/  @!P1 BRA `(.L_x_22) ;  /* 0x0000000400749947 */ /* 0x000fea0003800000 */
[----:B------:R-:W-:Y:S02]  /*18a0*/  UIADD3 UR6, UR39, 0x1, URZ ;  /* 0x0000000127067890 */ /* 0x000fe4000fffe03f */
[----:B------:R-:W-:Y:S02]  /*18b0*/  IMAD.U32 R3, RZ, RZ, UR39 ;  /* 0x00000027ff037e24 */ /* 0x000fe4000f8e00ff */
[----:B------:R-:W-:-:S04]  /*18c0*/  UISETP.NE.AND UP0, UPT, UR6, 0x4, UPT ;  /* 0x000000040600788c */ /* 0x000fc8000bf05270 */
[----:B------:R-:W-:Y:S02]  /*18d0*/  USEL UR7, URZ, 0x1, UP0 ;  /* 0x000000013f077887 */ /* 0x000fe40008000000 */
[----:B------:R-:W-:Y:S02]  /*18e0*/  USEL UR6, UR6, URZ, UP0 ;  /* 0x0000003f06067287 */ /* 0x000fe40008000000 */
[----:B------:R-:W-:-:S06]  /*18f0*/  ULOP3.LUT UR7, UR38, UR7, URZ, 0x3c, !UPT ;  /* 0x0000000726077292 */ /* 0x000fcc000f8e3c3f */
[----:B------:R-:W-:-:S07]  /*1900*/  IMAD.U32 R7, RZ, RZ, UR7 ;  /* 0x00000007ff077e24 */ /* 0x000fce000f8e00ff */
.L_x_29:
[----:B------:R-:W-:Y:S05]  /*1910*/  @!P0 BRA `(.L_x_23) ;  /* 0x0000000000048947 */ /* 0x000fea0003800000 */
[----:B------:R-:W-:Y:S01]  /*1920*/  BPT.TRAP 0x1 ;  /* 0x000000040000795c */ /* 0x000fe20000300000 */
.L_x_23:
[----:B------:R-:W2:Y:S01]  /*1930*/  S2UR UR8, SR_CgaCtaId ;  /* 0x00000000000879c3 */ /* 0x000ea20000008800 */
[----:B------:R-:W-:Y:S01]  /*1940*/  UMOV UR7, 0x400 ;  /* 0x0000040000077882 */ /* 0x000fe20000000000 */
[----:B01----:R-:W-:Y:S02]  /*1950*/  MOV R5, UR6 ;  /* 0x0000000600057c02 */ /* 0x003fe40008000f00 */
[----:B------:R-:W-:Y:S01]  /*1960*/  SHF.L.U32 R4, R7, 0x1f, RZ ;  /* 0x0000001f07047819 */ /* 0x000fe200000006ff */
[----:B--2---:R-:W-:-:S06]  /*1970*/  ULEA UR7, UR8, UR7, 0x18 ;  /* 0x0000000708077291 */ /* 0x004fcc000f8ec03f */
[----:B------:R-:W-:-:S04]  /*1980*/  IMAD.U32 R6, RZ, RZ, UR7 ;  /* 0x00000007ff067e24 */ /* 0x000fc8000f8e00ff */
[----:B------:R-:W-:-:S04]  /*1990*/  IMAD R5, R5, 0x8, R6 ;  /* 0x0000000805057824 */ /* 0x000fc800078e0206 */
[----:B------:R0:W1:Y:S01]  /*19a0*/  SYNCS.PHASECHK.TRANS64.TRYWAIT P1, [R5+URZ], R4 ;  /* 0x00000004050075a7 */ /* 0x000062000802017f */
[----:B------:R-:W-:Y:S05]  /*19b0*/  @!P0 BRA `(.L_x_24) ;  /* 0x0000000000048947 */ /* 0x000fea0003800000 */
[----:B------:R-:W-:Y:S01]  /*19c0*/  BPT.TRAP 0x1 ;  /* 0x000000040000795c */ /* 0x000fe20000300000 */
.L_x_24:
[----:B-1----:R-:W-:Y:S05]  /*19d0*/  @P1 BRA `(.L_x_25) ;  /* 0x0000000000081947 */ /* 0x002fea0003800000 */
[----:B------:R-:W1:Y:S02]  /*19e0*/  SYNCS.PHASECHK.TRANS64.TRYWAIT P1, [R5+URZ], R4 ;  /* 0x00000004050075a7 */ /* 0x000e64000802017f */
[----:B-1----:R-:W-:Y:S05]  /*19f0*/  @!P1 BRA `(.L_x_26) ;  /* 0x000000a800b09947 */ /* 0x002fea0003800000 */
.L_x_25:
[----:B------:R-:W-:Y:S01]  /*1a00*/  ULEA UR7, UR6, UR4, 0xb ;  /* 0x0000000406077291 */ /* 0x000fe2000f8e583f */
[----:B------:R-:W-:Y:S01]  /*1a10*/  WARPGROUP.ARRIVE ;  /* 0x00000000000079c5 */ /* 0x000fe20000000000 */
[----:B------:R-:W-:Y:S01]  /*1a20*/  ULEA UR12, UR6, UR5, 0xa ;  /* 0x00000005060c7291 */ /* 0x000fe2000f8e503f */
[----:B------:R-:W-:Y:S01]  /*1a30*/  UMOV UR9, 0x40000040 ;  /* 0x4000004000097882 */ /* 0x000fe20000000000 */
[----:B------:R-:W-:-:S03]  /*1a40*/  UMOV UR11, 0x40000040 ;  /* 0x40000040000b7882 */ /* 0x000fc60000000000 */
[----:B------:R-:W-:Y:S02]  /*1a50*/  UMOV UR8, UR7 ;  /* 0x0000000700087c82 */ /* 0x000fe40008000000 */
[----:B------:R-:W-:Y:S02]  /*1a60*/  UMOV UR10, UR12 ;  /* 0x0000000c000a7c82 */ /* 0x000fe40008000000 */
        /* <DEDUP_REMOVED lines=44> */
[----:B------:R-:W-:Y:S01]  /*1d30*/  BPT.TRAP 0x1 ;  /* 0x000000040000795c */ /* 0x000fe20000300000 */
.L_x_27:
[----:B------:R-:W-:-:S13]  /*1d40*/  ISETP.NE.AND P1, PT, R156, RZ, PT ;  /* 0x000000ff9c00720c */ /* 0x000fda0003f25270 */
[----:B01----:R-:W-:-:S04]  /*1d50*/  @P1 IMAD R4, R3, 0x8, R6 ;  /* 0x0000000803041824 */ /* 0x003fc800078e0206 */
[----:B------:R-:W-:-:S05]  /*1d60*/  @P1 VIADD R5, R4, 0x20 ;  /* 0x0000002004051836 */ /* 0x000fca0000000000 */
[----:B------:R-:W-:-:S04]  /*1d70*/  @P1 PRMT R5, R22, 0x654, R5 ;  /* 0x0000065416051816 */ /* 0x000fc80000000005 */
[----:B------:R0:W-:Y:S01]  /*1d80*/  @P1 SYNCS.ARRIVE.TRANS64.RED.A1T0 RZ, [R5+URZ], RZ ;  /* 0x000000ff05ff19a7 */ /* 0x0001e2000810043f */
[----:B------:R-:W-:-:S13]  /*1d90*/  ISETP.GT.U32.AND P1, PT, R19, 0x1, PT ;  /* 0x000000011300780c */ /* 0x000fda0003f24070 */
[----:B0-----:R-:W-:Y:S05]  /*1da0*/  @P1 BRA `(.L_x_28) ;  /* 0x0000000000041947 */ /* 0x001fea0003800000 */
[----:B------:R-:W-:Y:S01]  /*1db0*/  BPT.TRAP 0x1 ;  /* 0x000000040000795c */ /* 0x000fe20000300000 */
.L_x_28:
[----:B------:R-:W-:Y:S01]  /*1dc0*/  UIADD3 UR6, UR6, 0x1, URZ ;  /* 0x0000000106067890 */ /* 0x000fe2000fffe03f */
[C---:B------:R-:W-:Y:S01]  /*1dd0*/  ISETP.GT.AND P2, PT, R0.reuse, 0x1, PT ;  /* 0x000000010000780c */ /* 0x040fe20003f44270 */
[----:B------:R-:W-:Y:S02]  /*1de0*/  VIADD R3, R3, 0x1 ;  /* 0x0000000103037836 */ /* 0x000fe40000000000 */
[----:B------:R-:W-:Y:S01]  /*1df0*/  UISETP.NE.AND UP0, UPT, UR6, 0x4, UPT ;  /* 0x000000040600788c */ /* 0x000fe2000bf05270 */
[----:B------:R-:W-:Y:S02]  /*1e00*/  VIADD R0, R0, 0xffffffff ;  /* 0xffffffff00007836 */ /* 0x000fe40000000000 */
[C---:B------:R-:W-:Y:S01]  /*1e10*/  ISETP.NE.AND P1, PT, R3.reuse, 0x4, PT ;  /* 0x000000040300780c */ /* 0x040fe20003f25270 */
[----:B------:R-:W-:Y:S02]  /*1e20*/  USEL UR7, URZ, 0x1, UP0 ;  /* 0x000000013f077887 */ /* 0x000fe40008000000 */
[----:B------:R-:W-:Y:S01]  /*1e30*/  USEL UR6, UR6, URZ, UP0 ;  /* 0x0000003f06067287 */ /* 0x000fe20008000000 */
[----:B------:R-:W-:-:S03]  /*1e40*/  SEL R3, R3, RZ, P1 ;  /* 0x000000ff03037207 */ /* 0x000fc60000800000 */
[----:B------:R-:W-:Y:S01]  /*1e50*/  LOP3.LUT R7, R7, UR7, RZ, 0x3c, !PT ;  /* 0x0000000707077c12 */ /* 0x000fe2000f8e3cff */
[----:B------:R-:W-:Y:S07]  /*1e60*/  @P2 BRA `(.L_x_29) ;  /* 0xfffffff800a82947 */ /* 0x000fee000383ffff */
.L_x_22:
[----:B------:R-:W2:Y:S02]  /*1e70*/  LDC R0, c[0x0][0x28c] ;  /* 0x0000a300ff007b82 */ /* 0x000ea40000000800 */
[----:B--2---:R-:W-:-:S13]  /*1e80*/  ISETP.GE.AND P1, PT, R0, 0x1, PT ;  /* 0x000000010000780c */ /* 0x004fda0003f26270 */
[----:B------:R-:W-:Y:S05]  /*1e90*/  @!P1 BRA `(.L_x_30) ;  /* 0x0000000000409947 */ /* 0x000fea0003800000 */
[----:B------:R-:W-:Y:S05]  /*1ea0*/  @!P0 BRA `(.L_x_31) ;  /* 0x0000000000048947 */ /* 0x000fea0003800000 */
[----:B------:R-:W-:Y:S01]  /*1eb0*/  BPT.TRAP 0x1 ;  /* 0x000000040000795c */ /* 0x000fe20000300000 */
.L_x_31:
[----:B------:R-:W-:Y:S01]  /*1ec0*/  ISETP.NE.AND P0, PT, R156, RZ, PT ;  /* 0x000000ff9c00720c */ /* 0x000fe20003f05270 */
[----:B------:R-:W-:-:S12]  /*1ed0*/  UISETP.LT.AND UP1, UPT, UR40, 0x1, UPT ;  /* 0x000000012800788c */ /* 0x000fd8000bf21270 */
[----:B------:R-:W-:-:S05]  /*1ee0*/  VOTEU.ANY UP0, P0 ;  /* 0x00000000003f7886 */ /* 0x000fca0000000100 */
[----:B------:R-:W-:-:S04]  /*1ef0*/  @UP0 USEL UR4, UR40, 0x1, UP1 ;  /* 0x0000000128040887 */ /* 0x000fc80008800000 */
[----:B------:R-:W-:-:S06]  /*1f00*/  @UP0 UIADD3 UR4, UR39, UR40, -UR4 ;  /* 0x0000002827040290 */ /* 0x000fcc000fffe804 */
[----:B------:R-:W-:-:S04]  /*1f10*/  IMAD.U32 R0, RZ, RZ, UR4 ;  /* 0x00000004ff007e24 */ /* 0x000fc8000f8e00ff */
[----:B------:R-:W-:-:S05]  /*1f20*/  @P0 IMAD.SHL.U32 R0, R0, 0x8, RZ ;  /* 0x0000000800000824 */ /* 0x000fca00078e00ff */
[----:B------:R-:W-:-:S04]  /*1f30*/  @P0 LOP3.LUT R0, R0, 0x18, RZ, 0xc0, !PT ;  /* 0x0000001800000812 */ /* 0x000fc800078ec0ff */
[----:B------:R-:W-:-:S04]  /*1f40*/  @P0 IADD3 R3, R6, 0x20, R0 ;  /* 0x0000002006030810 */ /* 0x000fc80007ffe000 */
[----:B------:R-:W-:-:S04]  /*1f50*/  @P0 PRMT R3, R22, 0x654, R3 ;  /* 0x0000065416030816 */ /* 0x000fc80000000003 */
[----:B------:R2:W-:Y:S01]  /*1f60*/  @P0 SYNCS.ARRIVE.TRANS64.RED.A1T0 RZ, [R3+URZ], RZ ;  /* 0x000000ff03ff09a7 */ /* 0x0005e2000810043f */
[----:B------:R-:W-:-:S13]  /*1f70*/  ISETP.GT.U32.AND P0, PT, R19, 0x1, PT ;  /* 0x000000011300780c */ /* 0x000fda0003f04070 */
[----:B--2---:R-:W-:Y:S05]  /*1f80*/  @P0 BRA `(.L_x_30) ;  /* 0x0000000000040947 */ /* 0x004fea0003800000 */
[----:B------:R-:W-:Y:S01]  /*1f90*/  BPT.TRAP 0x1 ;  /* 0x000000040000795c */ /* 0x000fe20000300000 */
.L_x_30:
[----:B------:R-:W2:Y:S01]  /*1fa0*/  LDC R6, c[0x0][0x288] ;  /* 0x0000a200ff067b82 */ /* 0x000ea20000000800 */
[--C-:B------:R-:W-:Y:S01]  /*1fb0*/  SHF.R.U32.HI R0, RZ, 0x2, R18.reuse ;  /* 0x00000002ff007819 */ /* 0x100fe20000011612 */
[----:B------:R-:W-:Y:S01]  /*1fc0*/  UIADD3 UR39, UR40, UR39, URZ ;  /* 0x0000002728277290 */ /* 0x000fe2000fffe03f */
[----:B01----:R-:W-:Y:S01]  /*1fd0*/  SHF.R.U32.HI R5, RZ, 0x7, R18 ;  /* 0x00000007ff057819 */ /* 0x003fe20000011612 */
[----:B------:R-:W-:Y:S01]  /*1fe0*/  IMAD.SHL.U32 R11, R153, 0x80, RZ ;  /* 0x00000080990b7824 */ /* 0x000fe200078e00ff */
[----:B------:R-:W-:Y:S01]  /*1ff0*/  LOP3.LUT R4, R18, 0x60, RZ, 0xc0, !PT ;  /* 0x0000006012047812 */ /* 0x000fe200078ec0ff */
[----:B------:R-:W-:Y:S01]  /*2000*/  USHF.R.U32.HI UR4, URZ, 0x2, UR39 ;  /* 0x000000023f047899 */ /* 0x000fe20008011627 */
[----:B------:R-:W-:Y:S01]  /*2010*/  LOP3.LUT R3, R0, 0x7, RZ, 0xc0, !PT ;  /* 0x0000000700037812 */ /* 0x000fe200078ec0ff */
[----:B------:R-:W-:Y:S01]  /*2020*/  ULDC UR8, c[0x0][0x284] ;  /* 0x0000a10000087ab9 */ /* 0x000fe20000000800 */
[----:B------:R-:W-:Y:S01]  /*2030*/  LOP3.LUT R0, R5, 0x1, RZ, 0xc0, !PT ;  /* 0x0000000105007812 */ /* 0x000fe200078ec0ff */
[----:B------:R-:W-:Y:S01]  /*2040*/  ULOP3.LUT UR4, UR4, 0x1, URZ, 0xc0, !UPT ;  /* 0x0000000104047892 */ /* 0x000fe2000f8ec03f */
[----:B------:R-:W-:Y:S01]  /*2050*/  SHF.R.U32.HI R8, RZ, 0x1, R4 ;  /* 0x00000001ff087819 */ /* 0x000fe20000011604 */
[----:B------:R-:W-:Y:S01]  /*2060*/  UISETP.GT.U32.AND UP1, UPT, UR39, 0x3, UPT ;  /* 0x000000032700788c */ /* 0x000fe2000bf24070 */
[----:B------:R-:W-:Y:S01]  /*2070*/  SHF.L.U32 R4, R0, 0x6, RZ ;  /* 0x0000000600047819 */ /* 0x000fe200000006ff */
[----:B------:R-:W-:Y:S01]  /*2080*/  UISETP.NE.U32.AND UP0, UPT, UR4, 0x1, UPT ;  /* 0x000000010400788c */ /* 0x000fe2000bf05070 */
[--C-:B------:R-:W-:Y:S01]  /*2090*/  IADD3 R5, RZ, -R8, -R3.reuse ;  /* 0x80000008ff057210 */ /* 0x100fe20007ffe803 */
[----:B------:R-:W-:Y:S01]  /*20a0*/  ULDC.64 UR6, c[0x0][0x5d0] ;  /* 0x0001740000067ab9 */ /* 0x000fe20000000a00 */
[----:B------:R-:W-:Y:S01]  /*20b0*/  LOP3.LUT R165, R4, 0x40, R3, 0xe2, !PT ;  /* 0x0000004004a57812 */ /* 0x000fe200078ee203 */
[----:B------:R-:W-:Y:S01]  /*20c0*/  UISETP.LT.U32.AND UP1, UPT, UR40, 0x4, UP1 ;  /* 0x000000042800788c */ /* 0x000fe20008f21070 */
[----:B------:R-:W-:Y:S01]  /*20d0*/  LOP3.LUT R3, R18, 0x3, RZ, 0xc0, !PT ;  /* 0x0000000312037812 */ /* 0x000fe200078ec0ff */
[----:B------:R-:W-:Y:S01]  /*20e0*/  IMAD R157, R0, -0x40, R5 ;  /* 0xffffffc0009d7824 */ /* 0x000fe200078e0205 */
[----:B------:R-:W-:Y:S01]  /*20f0*/  SHF.R.S32.HI R15, RZ, 0x1f, R23 ;  /* 0x0000001fff0f7819 */ /* 0x000fe20000011417 */
[----:B------:R-:W-:Y:S01]  /*2100*/  IMAD.SHL.U32 R0, R152, 0x100, RZ ;  /* 0x0000010098007824 */ /* 0x000fe200078e00ff */
[----:B------:R-:W-:Y:S01]  /*2110*/  UISETP.GT.U32.AND UP0, UPT, UR40, 0x3, !UP0 ;  /* 0x000000032800788c */ /* 0x000fe2000c704070 */
[----:B--2---:R-:W-:Y:S01]  /*2120*/  IMAD R10, R3, -0x2, R6 ;  /* 0xfffffffe030a7824 */ /* 0x004fe200078e0206 */
[----:B------:R-:W-:Y:S01]  /*2130*/  ISETP.GE.AND P0, PT, R11, R6, PT ;  /* 0x000000060b00720c */ /* 0x000fe20003f06270 */
[----:B------:R-:W-:Y:S01]  /*2140*/  IMAD.SHL.U32 R6, R18, 0x2, RZ ;  /* 0x0000000212067824 */ /* 0x000fe200078e00ff */
[----:B------:R-:W-:Y:S01]  /*2150*/  USEL UR5, URZ, 0x1, !UP1 ;  /* 0x000000013f057887 */ /* 0x000fe2000c800000 */
[----:B------:R-:W-:Y:S01]  /*2160*/  IMAD R4, R15, UR6, RZ ;  /* 0x000000060f047c24 */ /* 0x000fe2000f8e02ff */
[----:B------:R-:W-:Y:S01]  /*2170*/  ISETP.GE.OR P0, PT, R0, UR8, P0 ;  /* 0x0000000800007c0c */ /* 0x000fe20008706670 */
[----:B------:R-:W-:Y:S01]  /*2180*/  USEL UR4, URZ, 0x1, !UP0 ;  /* 0x000000013f047887 */ /* 0x000fe2000c000000 */
[----:B------:R-:W-:Y:S01]  /*2190*/  LOP3.LUT R6, R11, 0x6, R6, 0xf8, !PT ;  /* 0x000000060b067812 */ /* 0x000fe200078ef806 */
[----:B------:R-:W-:Y:S01]  /*21a0*/  IMAD.WIDE R152, R152, 0x100, RZ ;  /* 0x0000010098987825 */ /* 0x000fe200078e02ff */
[----:B------:R-:W-:Y:S01]  /*21b0*/  ULOP3.LUT UR39, UR39, 0x3, URZ, 0xc0, !UPT ;  /* 0x0000000327277892 */ /* 0x000fe2000f8ec03f */
[----:B------:R-:W-:Y:S01]  /*21c0*/  IADD3 R157, -R0, UR8, R157 ;  /* 0x00000008009d7c10 */ /* 0x000fe2000fffe19d */
[----:B------:R-:W-:Y:S01]  /*21d0*/  ULOP3.LUT UR38, UR4, UR38, UR5, 0x96, !UPT ;  /* 0x0000002604267292 */ /* 0x000fe2000f8e9605 */
[----:B------:R-:W-:Y:S01]  /*21e0*/  SHF.R.S32.HI R7, RZ, 0x1f, R6 ;  /* 0x0000001fff077819 */ /* 0x000fe20000011406 */
[----:B------:R-:W-:Y:S01]  /*21f0*/  IMAD R9, R23, UR7, R4 ;  /* 0x0000000717097c24 */ /* 0x000fe2000f8e0204 */
[----:B------:R-:W-:Y:S01]  /*2200*/  LOP3.LUT R165, R152, R165, R8, 0xfe, !PT ;  /* 0x000000a598a57212 */ /* 0x000fe200078efe08 */
[----:B------:R-:W-:-:S02]  /*2210*/  IMAD.IADD R0, R10, 0x1, -R11 ;  /* 0x000000010a007824 */ /* 0x000fc400078e0a0b */
[----:B------:R-:W-:-:S04]  /*2220*/  IMAD.WIDE.U32 R4, R23, UR6, R6 ;  /* 0x0000000617047c25 */ /* 0x000fc8000f8e0006 */
[----:B------:R-:W-:Y:S02]  /*2230*/  IMAD.IADD R9, R5, 0x1, R9 ;  /* 0x0000000105097824 */ /* 0x000fe400078e0209 */
[----:B------:R-:W-:Y:S02]  /*2240*/  IMAD.MOV.U32 R3, RZ, RZ, -0x1 ;  /* 0xffffffffff037424 */ /* 0x000fe400078e00ff */
[----:B------:R-:W-:Y:S01]  /*2250*/  IMAD.MOV.U32 R8, RZ, RZ, R4 ;  /* 0x000000ffff087224 */ /* 0x000fe200078e0004 */
[----:B------:R-:W-:Y:S06]  /*2260*/  @P0 BRA `(.L_x_32) ;  /* 0x0000008400700947 */ /* 0x000fec0003800000 */
[----:B------:R-:W0:Y:S01]  /*2270*/  LDC.64 R4, c[0x0][0x5c8] ;  /* 0x00017200ff047b82 */ /* 0x000e220000000a00 */
[----:B-----5:R-:W-:Y:S01]  /*2280*/  FSETP.NEU.AND P1, PT, R155, RZ, PT ;  /* 0x000000ff9b00720b */ /* 0x020fe20003f2d000 */
[----:B------:R-:W-:Y:S01]  /*2290*/  BSSY B0, `(.L_x_32) ;  /* 0x0000859000007945 */ /* 0x000fe20003800000 */
[----:B------:R-:W-:-:S04]  /*22a0*/  ISETP.GT.AND P2, PT, R157, RZ, PT ;  /* 0x000000ff9d00720c */ /* 0x000fc80003f44270 */
[----:B------:R-:W-:Y:S01]  /*22b0*/  ISETP.GT.AND P0, PT, R0, RZ, P2 ;  /* 0x000000ff0000720c */ /* 0x000fe20001704270 */
[-C--:B0-----:R-:W-:Y:S02]  /*22c0*/  IMAD R10, R153, R4.reuse, RZ ;  /* 0x00000004990a7224 */ /* 0x081fe400078e02ff */
[----:B------:R-:W-:-:S04]  /*22d0*/  IMAD.WIDE.U32 R166, R165, R4, R8 ;  /* 0x00000004a5a67225 */ /* 0x000fc800078e0008 */
[----:B------:R-:W-:-:S04]  /*22e0*/  IMAD R9, R165, R5, R10 ;  /* 0x00000005a5097224 */ /* 0x000fc800078e020a */
[----:B------:R-:W-:Y:S01]  /*22f0*/  IMAD.IADD R171, R167, 0x1, R9 ;  /* 0x00000001a7ab7824 */ /* 0x000fe200078e0209 */
[----:B------:R-:W-:Y:S06]  /*2300*/  @!P1 BRA `(.L_x_33) ;  /* 0x0000006000209947 */ /* 0x000fec0003800000 */
[----:B------:R-:W0:Y:S01]  /*2310*/  LDC.64 R10, c[0x0][0x5b8] ;  /* 0x00016e00ff0a7b82 */ /* 0x000e220000000a00 */
[----:B------:R-:W-:-:S07]  /*2320*/  ULDC.64 UR4, c[0x0][0x5c0] ;  /* 0x0001700000047ab9 */ /* 0x000fce0000000a00 */
[----:B------:R-:W1:Y:S08]  /*2330*/  LDC.64 R12, c[0x0][0x5b0] ;  /* 0x00016c00ff0c7b82 */ /* 0x000e700000000a00 */
[----:B------:R-:W2:Y:S01]  /*2340*/  LDC.64 R8, c[0x0][0x5a8] ;  /* 0x00016a00ff087b82 */ /* 0x000ea20000000a00 */
[----:B0-----:R-:W-:-:S04]  /*2350*/  IMAD R14, R15, R10, RZ ;  /* 0x0000000a0f0e7224 */ /* 0x001fc800078e02ff */
[C---:B------:R-:W-:Y:S02]  /*2360*/  IMAD R11, R23.reuse, R11, R14 ;  /* 0x0000000b170b7224 */ /* 0x040fe400078e020e */
[----:B------:R-:W-:-:S04]  /*2370*/  IMAD.WIDE.U32 R14, R23, R10, R6 ;  /* 0x0000000a170e7225 */ /* 0x000fc800078e0006 */
[----:B-1----:R-:W-:Y:S01]  /*2380*/  IMAD R20, R153, R12, RZ ;  /* 0x0000000c99147224 */ /* 0x002fe200078e02ff */
[----:B------:R-:W-:-:S03]  /*2390*/  IADD3 R21, R15, R11, RZ ;  /* 0x0000000b0f157210 */ /* 0x000fc60007ffe0ff */
[----:B------:R-:W-:Y:S02]  /*23a0*/  IMAD R169, R165, R13, R20 ;  /* 0x0000000da5a97224 */ /* 0x000fe400078e0214 */
[----:B------:R-:W-:-:S04]  /*23b0*/  IMAD.MOV.U32 R20, RZ, RZ, R14 ;  /* 0x000000ffff147224 */ /* 0x000fc800078e000e */
[----:B------:R-:W-:-:S04]  /*23c0*/  IMAD.WIDE.U32 R158, R165, R12, R20 ;  /* 0x0000000ca59e7225 */ /* 0x000fc800078e0014 */
[----:B------:R-:W-:Y:S01]  /*23d0*/  IMAD.IADD R159, R159, 0x1, R169 ;  /* 0x000000019f9f7824 */ /* 0x000fe200078e02a9 */
[----:B--2---:R-:W-:-:S04]  /*23e0*/  LEA R160, P1, R158, R8, 0x1 ;  /* 0x000000089ea07211 */ /* 0x004fc800078208ff */
[----:B------:R-:W-:-:S05]  /*23f0*/  LEA.HI.X R161, R158, R9, R159, 0x1, P1 ;  /* 0x000000099ea17211 */ /* 0x000fca00008f0c9f */
[----:B------:R-:W2:Y:S01]  /*2400*/  @P0 LDG.E.LTC128B.U16 R167, desc[UR36][R160.64] ;  /* 0x00000024a0a70981 */ /* 0x000ea2000c1e1520 */
[----:B------:R-:W-:Y:S01]  /*2410*/  IMAD.WIDE.U32 R162, R165, R12, R6 ;  /* 0x0000000ca5a27225 */ /* 0x000fe200078e0006 */
[----:B------:R-:W-:Y:S01]  /*2420*/  ISETP.GT.AND P3, PT, R0, 0x1, P2 ;  /* 0x000000010000780c */ /* 0x000fe20001764270 */
[----:B------:R-:W-:Y:S02]  /*2430*/  BSSY B1, `(.L_x_34) ;  /* 0x0000013000017945 */ /* 0x000fe40003800000 */
[----:B------:R-:W-:Y:S02]  /*2440*/  IMAD.IADD R163, R169, 0x1, R163 ;  /* 0x00000001a9a37824 */ /* 0x000fe400078e02a3 */
[----:B------:R-:W-:-:S04]  /*2450*/  IMAD.WIDE.U32 R162, R23, R10, R162 ;  /* 0x0000000a17a27225 */ /* 0x000fc800078e00a2 */
[----:B--2---:R-:W-:-:S05]  /*2460*/  HADD2.F32 R158, -RZ, R167.H0_H0 ;  /* 0x200000a7ff9e7230 */ /* 0x004fca0000004100 */
[----:B------:R-:W-:Y:S01]  /*2470*/  FMUL R159, R158, R155 ;  /* 0x0000009b9e9f7220 */ /* 0x000fe20000400000 */
[----:B------:R-:W-:-:S03]  /*2480*/  LEA R158, P1, R166, UR4, 0x1 ;  /* 0x00000004a69e7c11 */ /* 0x000fc6000f8208ff */
[----:B------:R-:W-:Y:S01]  /*2490*/  FFMA R159, R88, R154, R159 ;  /* 0x0000009a589f7223 */ /* 0x000fe2000000009f */
[----:B------:R-:W-:-:S04]  /*24a0*/  IMAD.IADD R88, R11, 0x1, R163 ;  /* 0x000000010b587824 */ /* 0x000fc800078e02a3 */
[----:B------:R-:W-:Y:S02]  /*24b0*/  F2FP.F16.F32.PACK_AB R161, RZ, R159 ;  /* 0x0000009fffa1723e */ /* 0x000fe400000000ff */
[----:B------:R-:W-:Y:S02]  /*24c0*/  LEA.HI.X R159, R166, UR5, R171, 0x1, P1 ;  /* 0x00000005a69f7c11 */ /* 0x000fe400088f0cab */
[----:B------:R-:W-:Y:S02]  /*24d0*/  PRMT R163, R161, 0x7610, R163 ;  /* 0x00007610a1a37816 */ /* 0x000fe400000000a3 */
[----:B------:R-:W-:-:S03]  /*24e0*/  LEA R160, P1, R162, R8, 0x1 ;  /* 0x00000008a2a07211 */ /* 0x000fc600078208ff */
[----:B------:R0:W-:Y:S01]  /*24f0*/  @P0 STG.E.U16 desc[UR36][R158.64], R163 ;  /* 0x000000a39e000986 */ /* 0x0001e2000c101524 */
[--C-:B------:R-:W-:Y:S01]  /*2500*/  LEA.HI.X R161, R162, R9, R88.reuse, 0x1, P1 ;  /* 0x00000009a2a17211 */ /* 0x100fe200008f0c58 */
[C---:B------:R-:W-:Y:S01]  /*2510*/  IMAD.SHL.U32 R162, R12.reuse, 0x8, RZ ;  /* 0x000000080ca27824 */ /* 0x040fe200078e00ff */
[----:B------:R-:W-:Y:S02]  /*2520*/  PRMT R88, R167, 0x7610, R88 ;  /* 0x00007610a7587816 */ /* 0x000fe40000000058 */
[----:B0-----:R-:W-:Y:S01]  /*2530*/  SHF.L.U64.HI R163, R12, 0x3, R13 ;  /* 0x000000030ca37819 */ /* 0x001fe2000001020d */
[----:B------:R-:W-:Y:S06]  /*2540*/  @!P3 BRA `(.L_x_35) ;  /* 0x000000000004b947 */ /* 0x000fec0003800000 */
[----:B------:R0:W5:Y:S02]  /*2550*/  LDG.E.LTC128B.U16 R88, desc[UR36][R160.64+0x2] ;  /* 0x00000224a0587981 */ /* 0x000164000c1e1520 */
.L_x_35:
[----:B------:R-:W-:Y:S05]  /*2560*/  BSYNC B1 ;  /* 0x0000000000017941 */ /* 0x000fea0003800000 */
.L_x_34:
[----:B-----5:R-:W-:Y:S01]  /*2570*/  HADD2.F32 R168, -RZ, R88.H0_H0 ;  /* 0x20000058ffa87230 */ /* 0x020fe20000004100 */
[----:B------:R-:W-:Y:S01]  /*2580*/  ISETP.GT.AND P0, PT, R157, 0x8, PT ;  /* 0x000000089d00780c */ /* 0x000fe20003f04270 */
[----:B------:R-:W-:-:S04]  /*2590*/  IMAD.WIDE.U32 R166, R165, R12, R162 ;  /* 0x0000000ca5a67225 */ /* 0x000fc800078e00a2 */
[----:B------:R-:W-:Y:S01]  /*25a0*/  FMUL R168, R168, R155 ;  /* 0x0000009ba8a87220 */ /* 0x000fe20000400000 */
[----:B------:R-:W-:Y:S01]  /*25b0*/  IMAD.IADD R169, R169, 0x1, R167 ;  /* 0x00000001a9a97824 */ /* 0x000fe200078e02a7 */
[----:B------:R-:W-:Y:S02]  /*25c0*/  ISETP.GT.AND P1, PT, R0, RZ, P0 ;  /* 0x000000ff0000720c */ /* 0x000fe40000724270 */
[----:B------:R-:W-:Y:S01]  /*25d0*/  FFMA R168, R89, R154, R168 ;  /* 0x0000009a59a87223 */ /* 0x000fe200000000a8 */
[----:B------:R-:W-:-:S04]  /*25e0*/  IADD3 R89, P4, R14, R166, RZ ;  /* 0x000000a60e597210 */ /* 0x000fc80007f9e0ff */
[----:B------:R-:W-:Y:S01]  /*25f0*/  F2FP.F16.F32.PACK_AB R168, RZ, R168 ;  /* 0x000000a8ffa8723e */ /* 0x000fe200000000ff */
[----:B------:R-:W-:Y:S01]  /*2600*/  IMAD.X R172, R169, 0x1, R21, P4 ;  /* 0x00000001a9ac7824 */ /* 0x000fe200020e0615 */
[C---:B------:R-:W-:Y:S02]  /*2610*/  LEA R170, P4, R89.reuse, R8, 0x1 ;  /* 0x0000000859aa7211 */ /* 0x040fe400078808ff */
[----:B------:R-:W-:Y:S02]  /*2620*/  PRMT R167, R168, 0x7610, R167 ;  /* 0x00007610a8a77816 */ /* 0x000fe400000000a7 */
[----:B------:R-:W-:Y:S02]  /*2630*/  PRMT R168, R88, 0x7610, R168 ;  /* 0x0000761058a87816 */ /* 0x000fe400000000a8 */
[----:B------:R-:W-:Y:S01]  /*2640*/  LEA.HI.X R171, R89, R9, R172, 0x1, P4 ;  /* 0x0000000959ab7211 */ /* 0x000fe200020f0cac */
[----:B------:R1:W-:Y:S04]  /*2650*/  @P3 STG.E.U16 desc[UR36][R158.64+0x2], R167 ;  /* 0x000002a79e003986 */ /* 0x0003e8000c101524 */
[----:B------:R2:W3:Y:S01]  /*2660*/  @P1 LDG.E.LTC128B.U16 R168, desc[UR36][R170.64] ;  /* 0x00000024aaa81981 */ /* 0x0004e2000c1e1520 */
[----:B------:R-:W-:Y:S01]  /*2670*/  IADD3 R166, P3, R6, R166, RZ ;  /* 0x000000a606a67210 */ /* 0x000fe20007f7e0ff */
[----:B------:R-:W-:Y:S04]  /*2680*/  BSSY B1, `(.L_x_36) ;  /* 0x0000012000017945 */ /* 0x000fe80003800000 */
[----:B-1----:R-:W-:Y:S01]  /*2690*/  IMAD.X R167, R7, 0x1, R169, P3 ;  /* 0x0000000107a77824 */ /* 0x002fe200018e06a9 */
[----:B------:R-:W-:Y:S01]  /*26a0*/  SHF.L.U32 R169, R4, 0x4, RZ ;  /* 0x0000000404a97819 */ /* 0x000fe200000006ff */
[----:B------:R-:W-:-:S03]  /*26b0*/  IMAD.WIDE.U32 R166, R23, R10, R166 ;  /* 0x0000000a17a67225 */ /* 0x000fc600078e00a6 */
[----:B--2---:R-:W-:Y:S01]  /*26c0*/  IADD3 R170, P3, R169, R158, RZ ;  /* 0x0000009ea9aa7210 */ /* 0x004fe20007f7e0ff */
[----:B------:R-:W-:Y:S01]  /*26d0*/  IMAD.IADD R172, R11, 0x1, R167 ;  /* 0x000000010bac7824 */ /* 0x000fe200078e02a7 */
[----:B------:R-:W-:-:S05]  /*26e0*/  SHF.L.U64.HI R167, R4, 0x4, R5 ;  /* 0x0000000404a77819 */ /* 0x000fca0000010205 */
[----:B------:R-:W-:Y:S02]  /*26f0*/  IMAD.X R171, R167, 0x1, R159, P3 ;  /* 0x00000001a7ab7824 */ /* 0x000fe400018e069f */
[----:B---3--:R-:W-:-:S05]  /*2700*/  HADD2.F32 R88, -RZ, R168.H0_H0 ;  /* 0x200000a8ff587230 */ /* 0x008fca0000004100 */
[----:B------:R-:W-:Y:S01]  /*2710*/  FMUL R89, R88, R155 ;  /* 0x0000009b58597220 */ /* 0x000fe20000400000 */
[----:B------:R-:W-:-:S03]  /*2720*/  LEA R88, P4, R166, R8, 0x1 ;  /* 0x00000008a6587211 */ /* 0x000fc600078808ff */
[----:B------:R-:W-:Y:S01]  /*2730*/  FFMA R90, R90, R154, R89 ;  /* 0x0000009a5a5a7223 */ /* 0x000fe20000000059 */
[----:B------:R-:W-:Y:S02]  /*2740*/  LEA.HI.X R89, R166, R9, R172, 0x1, P4 ;  /* 0x00000009a6597211 */ /* 0x000fe400020f0cac */
[----:B------:R-:W-:Y:S02]  /*2750*/  ISETP.GT.AND P4, PT, R0, 0x1, P0 ;  /* 0x000000010000780c */ /* 0x000fe40000784270 */
[----:B------:R-:W-:-:S05]  /*2760*/  F2FP.F16.F32.PACK_AB R90, RZ, R90 ;  /* 0x0000005aff5a723e */ /* 0x000fca00000000ff */
[----:B------:R1:W-:Y:S06]  /*2770*/  @P1 STG.E.U16 desc[UR36][R170.64], R90 ;  /* 0x0000005aaa001986 */ /* 0x0003ec000c101524 */
[----:B------:R-:W-:Y:S05]  /*2780*/  @!P4 BRA `(.L_x_37) ;  /* 0x000000000004c947 */ /* 0x000fea0003800000 */
[----:B------:R2:W5:Y:S02]  /*2790*/  LDG.E.LTC128B.U16 R168, desc[UR36][R88.64+0x2] ;  /* 0x0000022458a87981 */ /* 0x000564000c1e1520 */
.L_x_37:
[----:B------:R-:W-:Y:S05]  /*27a0*/  BSYNC B1 ;  /* 0x0000000000017941 */ /* 0x000fea0003800000 */
.L_x_36:
[----:B-1---5:R-:W-:Y:S01]  /*27b0*/  HADD2.F32 R90, -RZ, R168.H0_H0 ;  /* 0x200000a8ff5a7230 */ /* 0x022fe20000004100 */
[----:B------:R-:W-:Y:S01]  /*27c0*/  ISETP.GT.AND P1, PT, R0, 0x8, P2 ;  /* 0x000000080000780c */ /* 0x000fe20001724270 */
[----:B------:R-:W-:Y:S03]  /*27d0*/  BSSY B1, `(.L_x_38) ;  /* 0x000000a000017945 */ /* 0x000fe60003800000 */
[----:B------:R-:W-:-:S04]  /*27e0*/  FMUL R90, R90, R155 ;  /* 0x0000009b5a5a7220 */ /* 0x000fc80000400000 */
[----:B------:R-:W-:Y:S01]  /*27f0*/  FFMA R90, R91, R154, R90 ;  /* 0x0000009a5b5a7223 */ /* 0x000fe2000000005a */
[----:B------:R-:W-:-:S04]  /*2800*/  @P4 IMAD.MOV.U32 R91, RZ, RZ, R171 ;  /* 0x000000ffff5b4224 */ /* 0x000fc800078e00ab */
[----:B------:R-:W-:-:S04]  /*2810*/  F2FP.F16.F32.PACK_AB R90, RZ, R90 ;  /* 0x0000005aff5a723e */ /* 0x000fc800000000ff */
[----:B------:R-:W-:Y:S01]  /*2820*/  PRMT R166, R90, 0x7610, R166 ;  /* 0x000076105aa67816 */ /* 0x000fe200000000a6 */
[----:B------:R-:W-:-:S05]  /*2830*/  @P4 IMAD.MOV.U32 R90, RZ, RZ, R170 ;  /* 0x000000ffff5a4224 */ /* 0x000fca00078e00aa */
[----:B------:R1:W-:Y:S01]  /*2840*/  @P4 STG.E.U16 desc[UR36][R90.64+0x2], R166 ;  /* 0x000002a65a004986 */ /* 0x0003e2000c101524 */
[----:B------:R-:W-:Y:S05]  /*2850*/  @!P1 BRA `(.L_x_39) ;  /* 0x0000000000049947 */ /* 0x000fea0003800000 */
[----:B------:R3:W5:Y:S02]  /*2860*/  LDG.E.LTC128B.U16 R168, desc[UR36][R160.64+0x10] ;  /* 0x00001024a0a87981 */ /* 0x000764000c1e1520 */
.L_x_39:
[----:B------:R-:W-:Y:S05]  /*2870*/  BSYNC B1 ;  /* 0x0000000000017941 */ /* 0x000fea0003800000 */
.L_x_38:
[----:B-1---5:R-:W-:Y:S01]  /*2880*/  HADD2.F32 R90, -RZ, R168.H0_H0 ;  /* 0x200000a8ff5a7230 */ /* 0x022fe20000004100 */
[----:B------:R-:W-:Y:S01]  /*2890*/  ISETP.GT.AND P3, PT, R0, 0x9, P2 ;  /* 0x000000090000780c */ /* 0x000fe20001764270 */
[----:B------:R-:W-:Y:S03]  /*28a0*/  BSSY B1, `(.L_x_40) ;  /* 0x000000a000017945 */ /* 0x000fe60003800000 */
[----:B------:R-:W-:Y:S01]  /*28b0*/  FMUL R91, R90, R155 ;  /* 0x0000009b5a5b7220 */ /* 0x000fe20000400000 */
[----:B------:R-:W-:-:S03]  /*28c0*/  @P1 IMAD.MOV.U32 R90, RZ, RZ, R158 ;  /* 0x000000ffff5a1224 */ /* 0x000fc600078e009e */
[----:B------:R-:W-:-:S05]  /*28d0*/  FFMA R91, R92, R154, R91 ;  /* 0x0000009a5c5b7223 */ /* 0x000fca000000005b */
[----:B------:R-:W-:-:S04]  /*28e0*/  F2FP.F16.F32.PACK_AB R91, RZ, R91 ;  /* 0x0000005bff5b723e */ /* 0x000fc800000000ff */
[----:B------:R-:W-:Y:S01]  /*28f0*/  PRMT R92, R91, 0x7610, R92 ;  /* 0x000076105b5c7816 */ /* 0x000fe2000000005c */
[----:B------:R-:W-:-:S05]  /*2900*/  @P1 IMAD.MOV.U32 R91, RZ, RZ, R159 ;  /* 0x000000ffff5b1224 */ /* 0x000fca00078e009f */
[----:B------:R1:W-:Y:S01]  /*2910*/  @P1 STG.E.U16 desc[UR36][R90.64+0x10], R92 ;  /* 0x0000105c5a001986 */ /* 0x0003e2000c101524 */
[----:B------:R-:W-:Y:S05]  /*2920*/  @!P3 BRA `(.L_x_41) ;  /* 0x000000000004b947 */ /* 0x000fea0003800000 */
[----:B------:R4:W5:Y:S02]  /*2930*/  LDG.E.LTC128B.U16 R168, desc[UR36][R160.64+0x12] ;  /* 0x00001224a0a87981 */ /* 0x000964000c1e1520 */
.L_x_41:
[----:B------:R-:W-:Y:S05]  /*2940*/  BSYNC B1 ;  /* 0x0000000000017941 */ /* 0x000fea0003800000 */
.L_x_40:
[----:B-1---5:R-:W-:Y:S01]  /*2950*/  HADD2.F32 R90, -RZ, R168.H0_H0 ;  /* 0x200000a8ff5a7230 */ /* 0x022fe20000004100 */
[----:B------:R-:W-:Y:S01]  /*2960*/  ISETP.GT.AND P1, PT, R0, 0x8, P0 ;  /* 0x000000080000780c */ /* 0x000fe20000724270 */
[----:B------:R-:W-:Y:S01]  /*2970*/  @P3 IMAD.MOV.U32 R91, RZ, RZ, R159 ;  /* 0x000000ffff5b3224 */ /* 0x000fe200078e009f */
[----:B------:R-:W-:Y:S02]  /*2980*/  BSSY B1, `(.L_x_42) ;  /* 0x0000009000017945 */ /* 0x000fe40003800000 */
[----:B------:R-:W-:-:S04]  /*2990*/  FMUL R90, R90, R155 ;  /* 0x0000009b5a5a7220 */ /* 0x000fc80000400000 */
[----:B------:R-:W-:-:S05]  /*29a0*/  FFMA R90, R93, R154, R90 ;  /* 0x0000009a5d5a7223 */ /* 0x000fca000000005a */
[----:B------:R-:W-:-:S04]  /*29b0*/  F2FP.F16.F32.PACK_AB R90, RZ, R90 ;  /* 0x0000005aff5a723e */ /* 0x000fc800000000ff */
[----:B------:R-:W-:Y:S01]  /*29c0*/  PRMT R92, R90, 0x7610, R92 ;  /* 0x000076105a5c7816 */ /* 0x000fe2000000005c */
[----:B------:R-:W-:-:S05]  /*29d0*/  @P3 IMAD.MOV.U32 R90, RZ, RZ, R158 ;  /* 0x000000ffff5a3224 */ /* 0x000fca00078e009e */
[----:B------:R1:W-:Y:S01]  /*29e0*/  @P3 STG.E.U16 desc[UR36][R90.64+0x12], R92 ;  /* 0x0000125c5a003986 */ /* 0x0003e2000c101524 */
[----:B------:R-:W-:Y:S05]  /*29f0*/  @!P1 BRA `(.L_x_43) ;  /* 0x0000000000049947 */ /* 0x000fea0003800000 */
[----:B------:R0:W5:Y:S02]  /*2a00*/  LDG.E.LTC128B.U16 R168, desc[UR36][R88.64+0x10] ;  /* 0x0000102458a87981 */ /* 0x000164000c1e1520 */
.L_x_43:
[----:B------:R-:W-:Y:S05]  /*2a10*/  BSYNC B1 ;  /* 0x0000000000017941 */ /* 0x000fea0003800000 */
.L_x_42:
[----:B-1---5:R-:W-:Y:S01]  /*2a20*/  HADD2.F32 R90, -RZ, R168.H0_H0 ;  /* 0x200000a8ff5a7230 */ /* 0x022fe20000004100 */
[----:B------:R-:W-:Y:S01]  /*2a30*/  ISETP.GT.AND P3, PT, R0, 0x9, P0 ;  /* 0x000000090000780c */ /* 0x000fe20000764270 */
[----:B------:R-:W-:Y:S03]  /*2a40*/  BSSY B1, `(.L_x_44) ;  /* 0x000000a000017945 */ /* 0x000fe60003800000 */
[----:B------:R-:W-:Y:S01]  /*2a50*/  FMUL R91, R90, R155 ;  /* 0x0000009b5a5b7220 */ /* 0x000fe20000400000 */
[----:B------:R-:W-:-:S03]  /*2a60*/  @P1 MOV R90, R170 ;  /* 0x000000aa005a1202 */ /* 0x000fc60000000f00 */
[----:B------:R-:W-:-:S05]  /*2a70*/  FFMA R91, R94, R154, R91 ;  /* 0x0000009a5e5b7223 */ /* 0x000fca000000005b */
[----:B------:R-:W-:-:S04]  /*2a80*/  F2FP.F16.F32.PACK_AB R91, RZ, R91 ;  /* 0x0000005bff5b723e */ /* 0x000fc800000000ff */
[----:B------:R-:W-:Y:S01]  /*2a90*/  PRMT R92, R91, 0x7610, R92 ;  /* 0x000076105b5c7816 */ /* 0x000fe2000000005c */
[----:B------:R-:W-:-:S05]  /*2aa0*/  @P1 IMAD.MOV.U32 R91, RZ, RZ, R171 ;  /* 0x000000ffff5b1224 */ /* 0x000fca00078e00ab */
[----:B------:R1:W-:Y:S01]  /*2ab0*/  @P1 STG.E.U16 desc[UR36][R90.64+0x10], R92 ;  /* 0x0000105c5a001986 */ /* 0x0003e2000c101524 */
[----:B------:R-:W-:Y:S05]  /*2ac0*/  @!P3 BRA `(.L_x_45) ;  /* 0x000000000004b947 */ /* 0x000fea0003800000 */
[----:B------:R0:W5:Y:S02]  /*2ad0*/  LDG.E.LTC128B.U16 R168, desc[UR36][R88.64+0x12] ;  /* 0x0000122458a87981 */ /* 0x000164000c1e1520 */
.L_x_45:
[----:B------:R-:W-:Y:S05]  /*2ae0*/  BSYNC B1 ;  /* 0x0000000000017941 */ /* 0x000fea0003800000 */
.L_x_44:
        /* <DEDUP_REMOVED lines=12> */
.L_x_47:
[----:B------:R-:W-:Y:S05]  /*2bb0*/  BSYNC B1 ;  /* 0x0000000000017941 */ /* 0x000fea0003800000 */
.L_x_46:
        /* <DEDUP_REMOVED lines=12> */
.L_x_49:
[----:B------:R-:W-:Y:S05]  /*2c80*/  BSYNC B1 ;  /* 0x0000000000017941 */ /* 0x000fea0003800000 */
.L_x_48:
        /* <DEDUP_REMOVED lines=12> */
.L_x_51:
[----:B------:R-:W-:Y:S05]  /*2d50*/  BSYNC B1 ;  /* 0x0000000000017941 */ /* 0x000fea0003800000 */
.L_x_50:
[----:B-1---5:R-:W-:Y:S01]  /*2d60*/  HADD2.F32 R90, -RZ, R168.H0_H0 ;  /* 0x200000a8ff5a7230 */ /* 0x022fe20000004100 */
[----:B------:R-:W-:Y:S01]  /*2d70*/  ISETP.GT.AND P3, PT, R0, 0x11, P0 ;  /* 0x000000110000780c */ /* 0x000fe20000764270 */
[----:B------:R-:W-:Y:S03]  /*2d80*/  BSSY B1, `(.L_x_52) ;  /* 0x000000a000017945 */ /* 0x000fe60003800000 */
[----:B------:R-:W-:Y:S01]  /*2d90*/  FMUL R91, R90, R155 ;  /* 0x0000009b5a5b7220 */ /* 0x000fe20000400000 */
[----:B------:R-:W-:-:S03]  /*2da0*/  @P1 IMAD.MOV.U32 R90, RZ, RZ, R170 ;  /* 0x000000ffff5a1224 */ /* 0x000fc600078e00aa */
[----:B------:R-:W-:-:S05]  /*2db0*/  FFMA R91, R98, R154, R91 ;  /* 0x0000009a625b7223 */ /* 0x000fca000000005b */
[----:B------:R-:W-:-:S04]  /*2dc0*/  F2FP.F16.F32.PACK_AB R91, RZ, R91 ;  /* 0x0000005bff5b723e */ /* 0x000fc800000000ff */
[----:B------:R-:W-:Y:S02]  /*2dd0*/  PRMT R92, R91, 0x7610, R92 ;  /* 0x000076105b5c7816 */ /* 0x000fe4000000005c */
[----:B------:R-:W-:-:S05]  /*2de0*/  @P1 MOV R91, R171 ;  /* 0x000000ab005b1202 */ /* 0x000fca0000000f00 */
[----:B------:R1:W-:Y:S01]  /*2df0*/  @P1 STG.E.U16 desc[UR36][R90.64+0x20], R92 ;  /* 0x0000205c5a001986 */ /* 0x0003e2000c101524 */
[----:B------:R-:W-:Y:S05]  /*2e00*/  @!P3 BRA `(.L_x_53) ;  /* 0x000000000004b947 */ /* 0x000fea0003800000 */
[----:B------:R0:W5:Y:S02]  /*2e10*/  LDG.E.LTC128B.U16 R168, desc[UR36][R88.64+0x22] ;  /* 0x0000222458a87981 */ /* 0x000164000c1e1520 */
.L_x_53:
[----:B------:R-:W-:Y:S05]  /*2e20*/  BSYNC B1 ;  /* 0x0000000000017941 */ /* 0x000fea0003800000 */
.L_x_52:
        /* <DEDUP_REMOVED lines=12> */
.L_x_55:
[----:B------:R-:W-:Y:S05]  /*2ef0*/  BSYNC B1 ;  /* 0x0000000000017941 */ /* 0x000fea0003800000 */
.L_x_54:
        /* <DEDUP_REMOVED lines=12> */
.L_x_57:
[----:B------:R-:W-:Y:S05]  /*2fc0*/  BSYNC B1 ;  /* 0x0000000000017941 */ /* 0x000fea0003800000 */
.L_x_56:
        /* <DEDUP_REMOVED lines=12> */
.L_x_59:
[----:B------:R-:W-:Y:S05]  /*3090*/  BSYNC B1 ;  /* 0x0000000000017941 */ /* 0x000fea0003800000 */
.L_x_58:
        /* <DEDUP_REMOVED lines=12> */
.L_x_61:
[----:B------:R-:W-:Y:S05]  /*3160*/  BSYNC B1 ;  /* 0x0000000000017941 */ /* 0x000fea0003800000 */
.L_x_60:
[----:B-1---5:R-:W-:Y:S01]  /*3170*/  HADD2.F32 R90, -RZ, R168.H0_H0 ;  /* 0x200000a8ff5a7230 */ /* 0x022fe20000004100 */
[----:B------:R-:W-:Y:S01]  /*3180*/  ISETP.GT.AND P1, PT, R0, 0x20, P2 ;  /* 0x000000200000780c */ /* 0x000fe20001724270 */
[----:B------:R-:W-:Y:S01]  /*3190*/  @P3 IMAD.MOV.U32 R91, RZ, RZ, R171 ;  /* 0x000000ffff5b3224 */ /* 0x000fe200078e00ab */
[----:B------:R-:W-:Y:S02]  /*31a0*/  BSSY B1, `(.L_x_62) ;  /* 0x0000009000017945 */ /* 0x000fe40003800000 */
[----:B------:R-:W-:-:S04]  /*31b0*/  FMUL R90, R90, R155 ;  /* 0x0000009b5a5a7220 */ /* 0x000fc80000400000 */
[----:B------:R-:W-:-:S05]  /*31c0*/  FFMA R90, R103, R154, R90 ;  /* 0x0000009a675a7223 */ /* 0x000fca000000005a */
[----:B------:R-:W-:-:S04]  /*31d0*/  F2FP.F16.F32.PACK_AB R90, RZ, R90 ;  /* 0x0000005aff5a723e */ /* 0x000fc800000000ff */
[----:B------:R-:W-:Y:S02]  /*31e0*/  PRMT R92, R90, 0x7610, R92 ;  /* 0x000076105a5c7816 */ /* 0x000fe4000000005c */
[----:B------:R-:W-:-:S05]  /*31f0*/  @P3 MOV R90, R170 ;  /* 0x000000aa005a3202 */ /* 0x000fca0000000f00 */
[----:B------:R1:W-:Y:S01]  /*3200*/  @P3 STG.E.U16 desc[UR36][R90.64+0x32], R92 ;  /* 0x0000325c5a003986 */ /* 0x0003e2000c101524 */
[----:B------:R-:W-:Y:S05]  /*3210*/  @!P1 BRA `(.L_x_63) ;  /* 0x0000000000049947 */ /* 0x000fea0003800000 */
[----:B------:R0:W5:Y:S02]  /*3220*/  LDG.E.LTC128B.U16 R168, desc[UR36][R160.64+0x40] ;  /* 0x00004024a0a87981 */ /* 0x000164000c1e1520 */
.L_x_63:
[----:B------:R-:W-:Y:S05]  /*3230*/  BSYNC B1 ;  /* 0x0000000000017941 */ /* 0x000fea0003800000 */
.L_x_62:
        /* <DEDUP_REMOVED lines=12> */
.L_x_65:
[----:B------:R-:W-:Y:S05]  /*3300*/  BSYNC B1 ;  /* 0x0000000000017941 */ /* 0x000fea0003800000 */
.L_x_64:
        /* <DEDUP_REMOVED lines=12> */
.L_x_67:
[----:B------:R-:W-:Y:S05]  /*33d0*/  BSYNC B1 ;  /* 0x0000000000017941 */ /* 0x000fea0003800000 */
.L_x_66:
        /* <DEDUP_REMOVED lines=12> */
.L_x_69:
[----:B------:R-:W-:Y:S05]  /*34a0*/  BSYNC B1 ;  /* 0x0000000000017941 */ /* 0x000fea0003800000 */
.L_x_68:
[----:B-1---5:R-:W-:Y:S01]  /*34b0*/  HADD2.F32 R90, -RZ, R168.H0_H0 ;  /* 0x200000a8ff5a7230 */ /* 0x022fe20000004100 */
[----:B------:R-:W-:Y:S01]  /*34c0*/  @P3 MOV R91, R171 ;  /* 0x000000ab005b3202 */ /* 0x000fe20000000f00 */
[----:B------:R-:W-:Y:S01]  /*34d0*/  BSSY B1, `(.L_x_70) ;  /* 0x000000a000017945 */ /* 0x000fe20003800000 */
[----:B------:R-:W-:Y:S02]  /*34e0*/  ISETP.GT.AND P1, PT, R0, 0x28, P2 ;  /* 0x000000280000780c */ /* 0x000fe40001724270 */
        /* <DEDUP_REMOVED lines=8> */
.L_x_71:
[----:B------:R-:W-:Y:S05]  /*3570*/  BSYNC B1 ;  /* 0x0000000000017941 */ /* 0x000fea0003800000 */
.L_x_70:
        /* <DEDUP_REMOVED lines=12> */
.L_x_73:
[----:B------:R-:W-:Y:S05]  /*3640*/  BSYNC B1 ;  /* 0x0000000000017941 */ /* 0x000fea0003800000 */
.L_x_72:
        /* <DEDUP_REMOVED lines=12> */
.L_x_75:
[----:B------:R-:W-:Y:S05]  /*3710*/  BSYNC B1 ;  /* 0x0000000000017941 */ /* 0x000fea0003800000 */
.L_x_74:
        /* <DEDUP_REMOVED lines=12> */
.L_x_77:
[----:B------:R-:W-:Y:S05]  /*37e0*/  BSYNC B1 ;  /* 0x0000000000017941 */ /* 0x000fea0003800000 */
.L_x_76:
        /* <DEDUP_REMOVED lines=12> */
.L_x_79:
[----:B------:R-:W-:Y:S05]  /*38b0*/  BSYNC B1 ;  /* 0x0000000000017941 */ /* 0x000fea0003800000 */
.L_x_78:
        /* <DEDUP_REMOVED lines=12> */
.L_x_81:
[----:B------:R-:W-:Y:S05]  /*3980*/  BSYNC B1 ;  /* 0x0000000000017941 */ /* 0x000fea0003800000 */
.L_x_80:
        /* <DEDUP_REMOVED lines=12> */
.L_x_83:
[----:B------:R-:W-:Y:S05]  /*3a50*/  BSYNC B1 ;  /* 0x0000000000017941 */ /* 0x000fea0003800000 */
.L_x_82:
        /* <DEDUP_REMOVED lines=12> */
.L_x_85:
[----:B------:R-:W-:Y:S05]  /*3b20*/  BSYNC B1 ;  /* 0x0000000000017941 */ /* 0x000fea0003800000 */
.L_x_84:
        /* <DEDUP_REMOVED lines=12> */
.L_x_87:
[----:B------:R-:W-:Y:S05]  /*3bf0*/  BSYNC B1 ;  /* 0x0000000000017941 */ /* 0x000fea0003800000 */
.L_x_86:
        /* <DEDUP_REMOVED lines=12> */
.L_x_89:
[----:B------:R-:W-:Y:S05]  /*3cc0*/  BSYNC B1 ;  /* 0x0000000000017941 */ /* 0x000fea0003800000 */
.L_x_88:
        /* <DEDUP_REMOVED lines=12> */
.L_x_91:
[----:B------:R-:W-:Y:S05]  /*3d90*/  BSYNC B1 ;  /* 0x0000000000017941 */ /* 0x000fea0003800000 */
.L_x_90:
        /* <DEDUP_REMOVED lines=12> */
.L_x_93:
[----:B------:R-:W-:Y:S05]  /*3e60*/  BSYNC B1 ;  /* 0x0000000000017941 */ /* 0x000fea0003800000 */
.L_x_92:
        /* <DEDUP_REMOVED lines=12> */
.L_x_95:
[----:B------:R-:W-:Y:S05]  /*3f30*/  BSYNC B1 ;  /* 0x0000000000017941 */ /* 0x000fea0003800000 */
.L_x_94:
        /* <DEDUP_REMOVED lines=12> */
.L_x_97:
[----:B------:R-:W-:Y:S05]  /*4000*/  BSYNC B1 ;  /* 0x0000000000017941 */ /* 0x000fea0003800000 */
.L_x_96:
        /* <DEDUP_REMOVED lines=12> */
.L_x_99:
[----:B------:R-:W-:Y:S05]  /*40d0*/  BSYNC B1 ;  /* 0x0000000000017941 */ /* 0x000fea0003800000 */
.L_x_98:
        /* <DEDUP_REMOVED lines=12> */
.L_x_101:
[----:B------:R-:W-:Y:S05]  /*41a0*/  BSYNC B1 ;  /* 0x0000000000017941 */ /* 0x000fea0003800000 */
.L_x_100:
        /* <DEDUP_REMOVED lines=12> */
.L_x_103:
[----:B------:R-:W-:Y:S05]  /*4270*/  BSYNC B1 ;  /* 0x0000000000017941 */ /* 0x000fea0003800000 */
.L_x_102:
        /* <DEDUP_REMOVED lines=12> */
.L_x_105:
[----:B------:R-:W-:Y:S05]  /*4340*/  BSYNC B1 ;  /* 0x0000000000017941 */ /* 0x000fea0003800000 */
.L_x_104:
        /* <DEDUP_REMOVED lines=12> */
.L_x_107:
[----:B------:R-:W-:Y:S05]  /*4410*/  BSYNC B1 ;  /* 0x0000000000017941 */ /* 0x000fea0003800000 */
.L_x_106:
        /* <DEDUP_REMOVED lines=12> */
.L_x_109:
[----:B------:R-:W-:Y:S05]  /*44e0*/  BSYNC B1 ;  /* 0x0000000000017941 */ /* 0x000fea0003800000 */
.L_x_108:
        /* <DEDUP_REMOVED lines=12> */
.L_x_111:
[----:B------:R-:W-:Y:S05]  /*45b0*/  BSYNC B1 ;  /* 0x0000000000017941 */ /* 0x000fea0003800000 */
.L_x_110:
        /* <DEDUP_REMOVED lines=12> */
.L_x_113:
[----:B------:R-:W-:Y:S05]  /*4680*/  BSYNC B1 ;  /* 0x0000000000017941 */ /* 0x000fea0003800000 */
.L_x_112:
        /* <DEDUP_REMOVED lines=12> */
.L_x_115:
[----:B------:R-:W-:Y:S05]  /*4750*/  BSYNC B1 ;  /* 0x0000000000017941 */ /* 0x000fea0003800000 */
.L_x_114:
        /* <DEDUP_REMOVED lines=12> */
.L_x_117:
[----:B------:R-:W-:Y:S05]  /*4820*/  BSYNC B1 ;  /* 0x0000000000017941 */ /* 0x000fea0003800000 */
.L_x_116:
        /* <DEDUP_REMOVED lines=12> */
.L_x_119:
[----:B------:R-:W-:Y:S05]  /*48f0*/  BSYNC B1 ;  /* 0x0000000000017941 */ /* 0x000fea0003800000 */
.L_x_118:
        /* <DEDUP_REMOVED lines=12> */
.L_x_121:
[----:B------:R-:W-:Y:S05]  /*49c0*/  BSYNC B1 ;  /* 0x0000000000017941 */ /* 0x000fea0003800000 */
.L_x_120:
        /* <DEDUP_REMOVED lines=12> */
.L_x_123:
[----:B------:R-:W-:Y:S05]  /*4a90*/  BSYNC B1 ;  /* 0x0000000000017941 */ /* 0x000fea0003800000 */
.L_x_122:
        /* <DEDUP_REMOVED lines=12> */
.L_x_125:
[----:B------:R-:W-:Y:S05]  /*4b60*/  BSYNC B1 ;  /* 0x0000000000017941 */ /* 0x000fea0003800000 */
.L_x_124:
        /* <DEDUP_REMOVED lines=12> */
.L_x_127:
[----:B------:R-:W-:Y:S05]  /*4c30*/  BSYNC B1 ;  /* 0x0000000000017941 */ /* 0x000fea0003800000 */
.L_x_126:
        /* <DEDUP_REMOVED lines=12> */
.L_x_129:
[----:B------:R-:W-:Y:S05]  /*4d00*/  BSYNC B1 ;  /* 0x0000000000017941 */ /* 0x000fea0003800000 */
.L_x_128:
        /* <DEDUP_REMOVED lines=12> */
.L_x_131:
[----:B------:R-:W-:Y:S05]  /*4dd0*/  BSYNC B1 ;  /* 0x0000000000017941 */ /* 0x000fea0003800000 */
.L_x_130:
        /* <DEDUP_REMOVED lines=12> */
.L_x_133:
[----:B------:R-:W-:Y:S05]  /*4ea0*/  BSYNC B1 ;  /* 0x0000000000017941 */ /* 0x000fea0003800000 */
.L_x_132:
        /* <DEDUP_REMOVED lines=12> */
.L_x_135:
[----:B------:R-:W-:Y:S05]  /*4f70*/  BSYNC B1 ;  /* 0x0000000000017941 */ /* 0x000fea0003800000 */
.L_x_134:
        /* <DEDUP_REMOVED lines=12> */
.L_x_137:
[----:B------:R-:W-:Y:S05]  /*5040*/  BSYNC B1 ;  /* 0x0000000000017941 */ /* 0x000fea0003800000 */
.L_x_136:
        /* <DEDUP_REMOVED lines=12> */
.L_x_139:
[----:B------:R-:W-:Y:S05]  /*5110*/  BSYNC B1 ;  /* 0x0000000000017941 */ /* 0x000fea0003800000 */
.L_x_138:
        /* <DEDUP_REMOVED lines=12> */
.L_x_141:
[----:B------:R-:W-:Y:S05]  /*51e0*/  BSYNC B1 ;  /* 0x0000000000017941 */ /* 0x000fea0003800000 */
.L_x_140:
        /* <DEDUP_REMOVED lines=12> */
.L_x_143:
[----:B------:R-:W-:Y:S05]  /*52b0*/  BSYNC B1 ;  /* 0x0000000000017941 */ /* 0x000fea0003800000 */
.L_x_142:
        /* <DEDUP_REMOVED lines=12> */
.L_x_145:
[----:B------:R-:W-:Y:S05]  /*5380*/  BSYNC B1 ;  /* 0x0000000000017941 */ /* 0x000fea0003800000 */
.L_x_144:
        /* <DEDUP_REMOVED lines=12> */
.L_x_147:
[----:B------:R-:W-:Y:S05]  /*5450*/  BSYNC B1 ;  /* 0x0000000000017941 */ /* 0x000fea0003800000 */
.L_x_146:
        /* <DEDUP_REMOVED lines=12> */
.L_x_149:
[----:B------:R-:W-:Y:S05]  /*5520*/  BSYNC B1 ;  /* 0x0000000000017941 */ /* 0x000fea0003800000 */
.L_x_148:
        /* <DEDUP_REMOVED lines=12> */
.L_x_151:
[----:B------:R-:W-:Y:S05]  /*55f0*/  BSYNC B1 ;  /* 0x0000000000017941 */ /* 0x000fea0003800000 */
.L_x_150:
        /* <DEDUP_REMOVED lines=12> */
.L_x_153:
[----:B------:R-:W-:Y:S05]  /*56c0*/  BSYNC B1 ;  /* 0x0000000000017941 */ /* 0x000fea0003800000 */
.L_x_152:
        /* <DEDUP_REMOVED lines=12> */
.L_x_155:
[----:B------:R-:W-:Y:S05]  /*5790*/  BSYNC B1 ;  /* 0x0000000000017941 */ /* 0x000fea0003800000 */
.L_x_154:
[----:B-1---5:R-:W-:Y:S01]  /*57a0*/  HADD2.F32 R90, -RZ, R168.H0_H0 ;  /* 0x200000a8ff5a7230 */ /* 0x022fe20000004100 */
[----:B------:R-:W-:Y:S01]  /*57b0*/  ISETP.GT.AND P1, PT, R0, 0x79, P0 ;  /* 0x000000790000780c */ /* 0x000fe20000724270 */
[----:B------:R-:W-:Y:S01]  /*57c0*/  BSSY B1, `(.L_x_156) ;  /* 0x000000c000017945 */ /* 0x000fe20003800000 */
[----:B------:R-:W-:Y:S02]  /*57d0*/  IADD3 R165, P0, R165, 0x80, RZ ;  /* 0x00000080a5a57810 */ /* 0x000fe40007f1e0ff */
[----:B------:R-:W-:Y:S01]  /*57e0*/  FMUL R91, R90, R155 ;  /* 0x0000009b5a5b7220 */ /* 0x000fe20000400000 */
[----:B------:R-:W-:Y:S02]  /*57f0*/  @P3 IMAD.MOV.U32 R90, RZ, RZ, R170 ;  /* 0x000000ffff5a3224 */ /* 0x000fe400078e00aa */
[----:B------:R-:W-:Y:S02]  /*5800*/  IMAD.X R153, RZ, RZ, R153, P0 ;  /* 0x000000ffff997224 */ /* 0x000fe400000e0699 */
[----:B------:R-:W-:-:S05]  /*5810*/  FFMA R91, R150, R154, R91 ;  /* 0x0000009a965b7223 */ /* 0x000fca000000005b */
[----:B------:R-:W-:-:S04]  /*5820*/  F2FP.F16.F32.PACK_AB R91, RZ, R91 ;  /* 0x0000005bff5b723e */ /* 0x000fc800000000ff */
[----:B------:R-:W-:Y:S01]  /*5830*/  PRMT R92, R91, 0x7610, R92 ;  /* 0x000076105b5c7816 */ /* 0x000fe2000000005c */
[----:B------:R-:W-:-:S05]  /*5840*/  @P3 IMAD.MOV.U32 R91, RZ, RZ, R171 ;  /* 0x000000ffff5b3224 */ /* 0x000fca00078e00ab */
[----:B------:R1:W-:Y:S01]  /*5850*/  @P3 STG.E.U16 desc[UR36][R90.64+0xf0], R92 ;  /* 0x0000f05c5a003986 */ /* 0x0003e2000c101524 */
[----:B------:R-:W-:Y:S05]  /*5860*/  @!P1 BRA `(.L_x_157) ;  /* 0x0000000000049947 */ /* 0x000fea0003800000 */
[----:B------:R0:W5:Y:S02]  /*5870*/  LDG.E.LTC128B.U16 R168, desc[UR36][R88.64+0xf2] ;  /* 0x0000f22458a87981 */ /* 0x000164000c1e1520 */
.L_x_157:
[----:B------:R-:W-:Y:S05]  /*5880*/  BSYNC B1 ;  /* 0x0000000000017941 */ /* 0x000fea0003800000 */
.L_x_156:
[----:B0-2--5:R-:W-:Y:S01]  /*5890*/  HADD2.F32 R88, -RZ, R168.H0_H0 ;  /* 0x200000a8ff587230 */ /* 0x025fe20000004100 */
[----:B------:R-:W-:Y:S01]  /*58a0*/  ISETP.GT.AND P0, PT, R157, 0x80, PT ;  /* 0x000000809d00780c */ /* 0x000fe20003f04270 */
[----:B-1----:R-:W-:-:S03]  /*58b0*/  IMAD R92, R153, R12, RZ ;  /* 0x0000000c995c7224 */ /* 0x002fc600078e02ff */
[----:B------:R-:W-:Y:S01]  /*58c0*/  FMUL R90, R88, R155 ;  /* 0x0000009b585a7220 */ /* 0x000fe20000400000 */
[C---:B------:R-:W-:Y:S01]  /*58d0*/  IMAD R99, R165.reuse, R13, R92 ;  /* 0x0000000da5637224 */ /* 0x040fe200078e025c */
[----:B------:R-:W-:Y:S01]  /*58e0*/  ISETP.GT.AND P2, PT, R0, RZ, P0 ;  /* 0x000000ff0000720c */ /* 0x000fe20000744270 */
[----:B------:R-:W-:-:S04]  /*58f0*/  IMAD.WIDE.U32 R88, R165, R12, R20 ;  /* 0x0000000ca5587225 */ /* 0x000fc800078e0014 */
[----:B------:R-:W-:Y:S01]  /*5900*/  FFMA R151, R151, R154, R90 ;  /* 0x0000009a97977223 */ /* 0x000fe2000000005a */
[----:B------:R-:W-:Y:S01]  /*5910*/  IMAD.IADD R13, R89, 0x1, R99 ;  /* 0x00000001590d7824 */ /* 0x000fe200078e0263 */
[----:B------:R-:W-:-:S03]  /*5920*/  LEA R90, P3, R88, R8, 0x1 ;  /* 0x00000008585a7211 */ /* 0x000fc600078608ff */
[----:B------:R-:W-:Y:S02]  /*5930*/  F2FP.F16.F32.PACK_AB R151, RZ, R151 ;  /* 0x00000097ff97723e */ /* 0x000fe400000000ff */
[----:B------:R-:W-:-:S03]  /*5940*/  LEA.HI.X R91, R88, R9, R13, 0x1, P3 ;  /* 0x00000009585b7211 */ /* 0x000fc600018f0c0d */
[----:B------:R0:W-:Y:S04]  /*5950*/  @P1 STG.E.U16 desc[UR36][R170.64+0xf2], R151 ;  /* 0x0000f297aa001986 */ /* 0x0001e8000c101524 */
[----:B------:R-:W2:Y:S01]  /*5960*/  @P2 LDG.E.LTC128B.U16 R168, desc[UR36][R90.64] ;  /* 0x000000245aa82981 */ /* 0x000ea2000c1e1520 */
[----:B------:R-:W-:Y:S01]  /*5970*/  IMAD.WIDE.U32 R88, R165, R12, R6 ;  /* 0x0000000ca5587225 */ /* 0x000fe200078e0006 */
[C---:B------:R-:W-:Y:S01]  /*5980*/  SHF.L.U32 R95, R4.reuse, 0x8, RZ ;  /* 0x00000008045f7819 */ /* 0x040fe200000006ff */
[----:B------:R-:W-:Y:S01]  /*5990*/  BSSY B1, `(.L_x_158) ;  /* 0x0000011000017945 */ /* 0x000fe20003800000 */
[----:B------:R-:W-:Y:S01]  /*59a0*/  SHF.L.U64.HI R97, R4, 0x8, R5 ;  /* 0x0000000804617819 */ /* 0x000fe20000010205 */
[----:B------:R-:W-:Y:S01]  /*59b0*/  IMAD.IADD R89, R99, 0x1, R89 ;  /* 0x0000000163597824 */ /* 0x000fe200078e0259 */
[----:B------:R-:W-:Y:S01]  /*59c0*/  ISETP.GT.AND P3, PT, R0, 0x1, P0 ;  /* 0x000000010000780c */ /* 0x000fe20000764270 */
[----:B--2---:R-:W-:-:S05]  /*59d0*/  HADD2.F32 R92, -RZ, R168.H0_H0 ;  /* 0x200000a8ff5c7230 */ /* 0x004fca0000004100 */
[----:B------:R-:W-:Y:S01]  /*59e0*/  FMUL R13, R92, R155 ;  /* 0x0000009b5c0d7220 */ /* 0x000fe20000400000 */
[----:B------:R-:W-:Y:S01]  /*59f0*/  IMAD.WIDE.U32 R92, R23, R10, R88 ;  /* 0x0000000a175c7225 */ /* 0x000fe200078e0058 */
[----:B------:R-:W-:-:S03]  /*5a00*/  IADD3 R88, P1, R95, R158, RZ ;  /* 0x0000009e5f587210 */ /* 0x000fc60007f3e0ff */
[----:B------:R-:W-:Y:S01]  /*5a10*/  FFMA R13, R24, R154, R13 ;  /* 0x0000009a180d7223 */ /* 0x000fe2000000000d */
[----:B------:R-:W-:Y:S01]  /*5a20*/  IMAD.IADD R5, R11, 0x1, R93 ;  /* 0x000000010b057824 */ /* 0x000fe200078e025d */
[C---:B------:R-:W-:Y:S01]  /*5a30*/  LEA R4, P4, R92.reuse, R8, 0x1 ;  /* 0x000000085c047211 */ /* 0x040fe200078808ff */
[----:B------:R-:W-:Y:S02]  /*5a40*/  IMAD.X R89, R97, 0x1, R159, P1 ;  /* 0x0000000161597824 */ /* 0x000fe400008e069f */
[----:B------:R-:W-:Y:S02]  /*5a50*/  F2FP.F16.F32.PACK_AB R13, RZ, R13 ;  /* 0x0000000dff0d723e */ /* 0x000fe400000000ff */
[----:B------:R-:W-:-:S03]  /*5a60*/  LEA.HI.X R5, R92, R9, R5, 0x1, P4 ;  /* 0x000000095c057211 */ /* 0x000fc600020f0c05 */
[----:B------:R0:W-:Y:S01]  /*5a70*/  @P2 STG.E.U16 desc[UR36][R88.64], R13 ;  /* 0x0000000d58002986 */ /* 0x0001e2000c101524 */
[----:B------:R-:W-:Y:S05]  /*5a80*/  @!P3 BRA `(.L_x_159) ;  /* 0x000000000004b947 */ /* 0x000fea0003800000 */
[----:B------:R1:W5:Y:S02]  /*5a90*/  LDG.E.LTC128B.U16 R168, desc[UR36][R4.64+0x2] ;  /* 0x0000022404a87981 */ /* 0x000364000c1e1520 */
.L_x_159:
[----:B------:R-:W-:Y:S05]  /*5aa0*/  BSYNC B1 ;  /* 0x0000000000017941 */ /* 0x000fea0003800000 */
.L_x_158:
[----:B------:R-:W-:Y:S01]  /*5ab0*/  IMAD.WIDE.U32 R162, R165, R12, R162 ;  /* 0x0000000ca5a27225 */ /* 0x000fe200078e00a2 */
[----:B------:R-:W-:Y:S01]  /*5ac0*/  ISETP.GT.AND P1, PT, R157, 0x88, PT ;  /* 0x000000889d00780c */ /* 0x000fe20003f24270 */
[----:B------:R-:W-:Y:S02]  /*5ad0*/  BSSY B1, `(.L_x_160) ;  /* 0x0000012000017945 */ /* 0x000fe40003800000 */
[----:B-----5:R-:W-:Y:S01]  /*5ae0*/  HADD2.F32 R20, -RZ, R168.H0_H0 ;  /* 0x200000a8ff147230 */ /* 0x020fe20000004100 */
[----:B------:R-:W-:Y:S01]  /*5af0*/  IADD3 R14, P2, R14, R162, RZ ;  /* 0x000000a20e0e7210 */ /* 0x000fe20007f5e0ff */
[----:B------:R-:W-:Y:S02]  /*5b00*/  IMAD.IADD R99, R99, 0x1, R163 ;  /* 0x0000000163637824 */ /* 0x000fe400078e02a3 */
[----:B------:R-:W-:Y:S02]  /*5b10*/  @P3 IMAD.MOV.U32 R15, RZ, RZ, R89 ;  /* 0x000000ffff0f3224 */ /* 0x000fe400078e0059 */
[----:B------:R-:W-:Y:S01]  /*5b20*/  FMUL R20, R20, R155 ;  /* 0x0000009b14147220 */ /* 0x000fe20000400000 */
[----:B------:R-:W-:Y:S01]  /*5b30*/  IMAD.X R21, R99, 0x1, R21, P2 ;  /* 0x0000000163157824 */ /* 0x000fe200010e0615 */
[----:B------:R-:W-:-:S02]  /*5b40*/  LEA R12, P4, R14, R8, 0x1 ;  /* 0x000000080e0c7211 */ /* 0x000fc400078808ff */
[----:B------:R-:W-:Y:S01]  /*5b50*/  FFMA R20, R25, R154, R20 ;  /* 0x0000009a19147223 */ /* 0x000fe20000000014 */
[----:B------:R-:W-:Y:S02]  /*5b60*/  ISETP.GT.AND P2, PT, R0, RZ, P1 ;  /* 0x000000ff0000720c */ /* 0x000fe40000f44270 */
[----:B0-----:R-:W-:Y:S01]  /*5b70*/  LEA.HI.X R13, R14, R9, R21, 0x1, P4 ;  /* 0x000000090e0d7211 */ /* 0x001fe200020f0c15 */
[----:B------:R-:W-:Y:S01]  /*5b80*/  @P3 IMAD.MOV.U32 R14, RZ, RZ, R88 ;  /* 0x000000ffff0e3224 */ /* 0x000fe200078e0058 */
[----:B------:R-:W-:Y:S02]  /*5b90*/  F2FP.F16.F32.PACK_AB R20, RZ, R20 ;  /* 0x00000014ff14723e */ /* 0x000fe400000000ff */
[----:B------:R-:W-:-:S03]  /*5ba0*/  IADD3 R6, P4, R6, R162, RZ ;  /* 0x000000a206067210 */ /* 0x000fc60007f9e0ff */
[----:B------:R0:W-:Y:S02]  /*5bb0*/  @P3 STG.E.U16 desc[UR36][R14.64+0x2], R20 ;  /* 0x000002140e003986 */ /* 0x0001e4000c101524 */
[----:B------:R-:W-:Y:S02]  /*5bc0*/  IMAD.X R7, R7, 0x1, R99, P4 ;  /* 0x0000000107077824 */ /* 0x000fe400020e0663 */
[----:B------:R-:W-:Y:S06]  /*5bd0*/  @!P2 BRA `(.L_x_161) ;  /* 0x000000000004a947 */ /* 0x000fec0003800000 */
[----:B------:R2:W5:Y:S02]  /*5be0*/  LDG.E.LTC128B.U16 R168, desc[UR36][R12.64] ;  /* 0x000000240ca87981 */ /* 0x000564000c1e1520 */
.L_x_161:
[----:B------:R-:W-:Y:S05]  /*5bf0*/  BSYNC B1 ;  /* 0x0000000000017941 */ /* 0x000fea0003800000 */
.L_x_160:
[----:B0----5:R-:W-:Y:S01]  /*5c00*/  HADD2.F32 R14, -RZ, R168.H0_H0 ;  /* 0x200000a8ff0e7230 */ /* 0x021fe20000004100 */
[----:B------:R-:W-:Y:S01]  /*5c10*/  BSSY B1, `(.L_x_162) ;  /* 0x000000e000017945 */ /* 0x000fe20003800000 */
[----:B--2---:R-:W-:Y:S01]  /*5c20*/  IMAD.WIDE.U32 R12, R23, R10, R6 ;  /* 0x0000000a170c7225 */ /* 0x004fe200078e0006 */
[----:B------:R-:W-:-:S03]  /*5c30*/  IADD3 R6, P3, R88, R169, RZ ;  /* 0x000000a958067210 */ /* 0x000fc60007f7e0ff */
[----:B------:R-:W-:Y:S01]  /*5c40*/  FMUL R7, R14, R155 ;  /* 0x0000009b0e077220 */ /* 0x000fe20000400000 */
[----:B------:R-:W-:Y:S01]  /*5c50*/  IMAD.IADD R11, R11, 0x1, R13 ;  /* 0x000000010b0b7824 */ /* 0x000fe200078e020d */
[----:B------:R-:W-:Y:S02]  /*5c60*/  LEA R8, P4, R12, R8, 0x1 ;  /* 0x000000080c087211 */ /* 0x000fe400078808ff */
[----:B------:R-:W-:Y:S02]  /*5c70*/  FFMA R7, R26, R154, R7 ;  /* 0x0000009a1a077223 */ /* 0x000fe40000000007 */
[----:B------:R-:W-:Y:S02]  /*5c80*/  LEA.HI.X R9, R12, R9, R11, 0x1, P4 ;  /* 0x000000090c097211 */ /* 0x000fe400020f0c0b */
[----:B------:R-:W-:Y:S02]  /*5c90*/  ISETP.GT.AND P4, PT, R0, 0x1, P1 ;  /* 0x000000010000780c */ /* 0x000fe40000f84270 */
[----:B------:R-:W-:-:S02]  /*5ca0*/  F2FP.F16.F32.PACK_AB R10, RZ, R7 ;  /* 0x00000007ff0a723e */ /* 0x000fc400000000ff */
[----:B------:R-:W-:-:S05]  /*5cb0*/  IADD3.X R7, R89, R167, RZ, P3, !PT ;  /* 0x000000a759077210 */ /* 0x000fca0001ffe4ff */
[----:B------:R0:W-:Y:S04]  /*5cc0*/  @P2 STG.E.U16 desc[UR36][R6.64], R10 ;  /* 0x0000000a06002986 */ /* 0x0001e8000c101524 */
[----:B------:R-:W-:Y:S05]  /*5cd0*/  @!P4 BRA `(.L_x_163) ;  /* 0x000000000004c947 */ /* 0x000fea0003800000 */
[----:B------:R2:W5:Y:S02]  /*5ce0*/  LDG.E.LTC128B.U16 R168, desc[UR36][R8.64+0x2] ;  /* 0x0000022408a87981 */ /* 0x000564000c1e1520 */
.L_x_163:
[----:B------:R-:W-:Y:S05]  /*5cf0*/  BSYNC B1 ;  /* 0x0000000000017941 */ /* 0x000fea0003800000 */
.L_x_162:
[----:B0----5:R-:W-:Y:S01]  /*5d00*/  HADD2.F32 R10, -RZ, R168.H0_H0 ;  /* 0x200000a8ff0a7230 */ /* 0x021fe20000004100 */
[----:B------:R-:W-:Y:S01]  /*5d10*/  ISETP.GT.AND P2, PT, R0, 0x8, P0 ;  /* 0x000000080000780c */ /* 0x000fe20000744270 */
[----:B------:R-:W-:Y:S03]  /*5d20*/  BSSY B1, `(.L_x_164) ;  /* 0x0000007000017945 */ /* 0x000fe60003800000 */
[----:B------:R-:W-:-:S04]  /*5d30*/  FMUL R10, R10, R155 ;  /* 0x0000009b0a0a7220 */ /* 0x000fc80000400000 */
[----:B------:R-:W-:-:S05]  /*5d40*/  FFMA R10, R27, R154, R10 ;  /* 0x0000009a1b0a7223 */ /* 0x000fca000000000a */
[----:B------:R-:W-:-:S05]  /*5d50*/  F2FP.F16.F32.PACK_AB R10, RZ, R10 ;  /* 0x0000000aff0a723e */ /* 0x000fca00000000ff */
[----:B------:R0:W-:Y:S01]  /*5d60*/  @P4 STG.E.U16 desc[UR36][R6.64+0x2], R10 ;  /* 0x0000020a06004986 */ /* 0x0001e2000c101524 */
[----:B------:R-:W-:Y:S05]  /*5d70*/  @!P2 BRA `(.L_x_165) ;  /* 0x000000000004a947 */ /* 0x000fea0003800000 */
[----:B------:R0:W5:Y:S02]  /*5d80*/  LDG.E.LTC128B.U16 R168, desc[UR36][R4.64+0x10] ;  /* 0x0000102404a87981 */ /* 0x000164000c1e1520 */
.L_x_165:
[----:B------:R-:W-:Y:S05]  /*5d90*/  BSYNC B1 ;  /* 0x0000000000017941 */ /* 0x000fea0003800000 */
.L_x_164:
[----:B0----5:R-:W-:Y:S01]  /*5da0*/  HADD2.F32 R6, -RZ, R168.H0_H0 ;  /* 0x200000a8ff067230 */ /* 0x021fe20000004100 */
[----:B------:R-:W-:Y:S01]  /*5db0*/  ISETP.GT.AND P4, PT, R0, 0x9, P0 ;  /* 0x000000090000780c */ /* 0x000fe20000784270 */
[----:B------:R-:W-:Y:S03]  /*5dc0*/  BSSY B1, `(.L_x_166) ;  /* 0x000000a000017945 */ /* 0x000fe60003800000 */
[----:B------:R-:W-:Y:S01]  /*5dd0*/  FMUL R7, R6, R155 ;  /* 0x0000009b06077220 */ /* 0x000fe20000400000 */
[----:B------:R-:W-:-:S03]  /*5de0*/  IMAD.MOV.U32 R6, RZ, RZ, R88 ;  /* 0x000000ffff067224 */ /* 0x000fc600078e0058 */
[----:B------:R-:W-:-:S05]  /*5df0*/  FFMA R7, R28, R154, R7 ;  /* 0x0000009a1c077223 */ /* 0x000fca0000000007 */
[----:B------:R-:W-:-:S04]  /*5e00*/  F2FP.F16.F32.PACK_AB R7, RZ, R7 ;  /* 0x00000007ff07723e */ /* 0x000fc800000000ff */
[----:B------:R-:W-:Y:S01]  /*5e10*/  PRMT R10, R7, 0x7610, R10 ;  /* 0x00007610070a7816 */ /* 0x000fe2000000000a */
[----:B------:R-:W-:-:S05]  /*5e20*/  IMAD.MOV.U32 R7, RZ, RZ, R89 ;  /* 0x000000ffff077224 */ /* 0x000fca00078e0059 */
[----:B------:R0:W-:Y:S01]  /*5e30*/  @P2 STG.E.U16 desc[UR36][R6.64+0x10], R10 ;  /* 0x0000100a06002986 */ /* 0x0001e2000c101524 */
[----:B------:R-:W-:Y:S05]  /*5e40*/  @!P4 BRA `(.L_x_167) ;  /* 0x000000000004c947 */ /* 0x000fea0003800000 */
[----:B------:R0:W5:Y:S02]  /*5e50*/  LDG.E.LTC128B.U16 R168, desc[UR36][R4.64+0x12] ;  /* 0x0000122404a87981 */ /* 0x000164000c1e1520 */
.L_x_167:
[----:B------:R-:W-:Y:S05]  /*5e60*/  BSYNC B1 ;  /* 0x0000000000017941 */ /* 0x000fea0003800000 */
.L_x_166:
        /* <DEDUP_REMOVED lines=9> */
.L_x_169:
[----:B------:R-:W-:Y:S05]  /*5f00*/  BSYNC B1 ;  /* 0x0000000000017941 */ /* 0x000fea0003800000 */
.L_x_168:
[----:B0----5:R-:W-:Y:S01]  /*5f10*/  HADD2.F32 R10, -RZ, R168.H0_H0 ;  /* 0x200000a8ff0a7230 */ /* 0x021fe20000004100 */
[----:B------:R-:W-:Y:S01]  /*5f20*/  ISETP.GT.AND P2, PT, R0, 0x9, P1 ;  /* 0x000000090000780c */ /* 0x000fe20000f44270 */
[----:B------:R-:W-:Y:S03]  /*5f30*/  BSSY B1, `(.L_x_170) ;  /* 0x0000009000017945 */ /* 0x000fe60003800000 */
[----:B------:R-:W-:Y:S01]  /*5f40*/  FMUL R11, R10, R155 ;  /* 0x0000009b0a0b7220 */ /* 0x000fe20000400000 */
[----:B------:R-:W-:-:S03]  /*5f50*/  IADD3 R10, P4, R169, R88, RZ ;  /* 0x00000058a90a7210 */ /* 0x000fc60007f9e0ff */
[----:B------:R-:W-:-:S05]  /*5f60*/  FFMA R11, R30, R154, R11 ;  /* 0x0000009a1e0b7223 */ /* 0x000fca000000000b */
[----:B------:R-:W-:Y:S01]  /*5f70*/  F2FP.F16.F32.PACK_AB R12, RZ, R11 ;  /* 0x0000000bff0c723e */ /* 0x000fe200000000ff */
[----:B------:R-:W-:-:S05]  /*5f80*/  IMAD.X R11, R167, 0x1, R89, P4 ;  /* 0x00000001a70b7824 */ /* 0x000fca00020e0659 */
[----:B------:R0:W-:Y:S01]  /*5f90*/  @P3 STG.E.U16 desc[UR36][R10.64+0x10], R12 ;  /* 0x0000100c0a003986 */ /* 0x0001e2000c101524 */
[----:B------:R-:W-:Y:S05]  /*5fa0*/  @!P2 BRA `(.L_x_171) ;  /* 0x000000000004a947 */ /* 0x000fea0003800000 */
[----:B------:R0:W5:Y:S02]  /*5fb0*/  LDG.E.LTC128B.U16 R168, desc[UR36][R8.64+0x12] ;  /* 0x0000122408a87981 */ /* 0x000164000c1e1520 */
.L_x_171:
[----:B------:R-:W-:Y:S05]  /*5fc0*/  BSYNC B1 ;  /* 0x0000000000017941 */ /* 0x000fea0003800000 */
.L_x_170:
[----:B0----5:R-:W-:Y:S01]  /*5fd0*/  HADD2.F32 R10, -RZ, R168.H0_H0 ;  /* 0x200000a8ff0a7230 */ /* 0x021fe20000004100 */
[----:B------:R-:W-:Y:S04]  /*5fe0*/  BSSY B1, `(.L_x_172) ;  /* 0x000000a000017945 */ /* 0x000fe80003800000 */
[----:B------:R-:W-:Y:S01]  /*5ff0*/  FMUL R12, R10, R155 ;  /* 0x0000009b0a0c7220 */ /* 0x000fe20000400000 */
[----:B------:R-:W-:-:S03]  /*6000*/  IADD3 R10, P3, P4, R169, R158, R95 ;  /* 0x0000009ea90a7210 */ /* 0x000fc60007c7e05f */
[----:B------:R-:W-:Y:S01]  /*6010*/  FFMA R12, R31, R154, R12 ;  /* 0x0000009a1f0c7223 */ /* 0x000fe2000000000c */
[----:B------:R-:W-:Y:S02]  /*6020*/  IADD3.X R11, R167, R159, R97, P3, P4 ;  /* 0x0000009fa70b7210 */ /* 0x000fe40001fe8461 */
[----:B------:R-:W-:Y:S02]  /*6030*/  ISETP.GT.AND P3, PT, R0, 0x10, P0 ;  /* 0x000000100000780c */ /* 0x000fe40000764270 */
[----:B------:R-:W-:-:S05]  /*6040*/  F2FP.F16.F32.PACK_AB R12, RZ, R12 ;  /* 0x0000000cff0c723e */ /* 0x000fca00000000ff */
[----:B------:R0:W-:Y:S06]  /*6050*/  @P2 STG.E.U16 desc[UR36][R10.64+0x12], R12 ;  /* 0x0000120c0a002986 */ /* 0x0001ec000c101524 */
[----:B------:R-:W-:Y:S05]  /*6060*/  @!P3 BRA `(.L_x_173) ;  /* 0x000000000004b947 */ /* 0x000fea0003800000 */
[----:B------:R0:W5:Y:S02]  /*6070*/  LDG.E.LTC128B.U16 R168, desc[UR36][R4.64+0x20] ;  /* 0x0000202404a87981 */ /* 0x000164000c1e1520 */
.L_x_173:
[----:B------:R-:W-:Y:S05]  /*6080*/  BSYNC B1 ;  /* 0x0000000000017941 */ /* 0x000fea0003800000 */
.L_x_172:
        /* <DEDUP_REMOVED lines=9> */
.L_x_175:
[----:B------:R-:W-:Y:S05]  /*6120*/  BSYNC B1 ;  /* 0x0000000000017941 */ /* 0x000fea0003800000 */
.L_x_174:
[----:B-----5:R-:W-:Y:S01]  /*6130*/  HADD2.F32 R12, -RZ, R168.H0_H0 ;  /* 0x200000a8ff0c7230 */ /* 0x020fe20000004100 */
        /* <DEDUP_REMOVED lines=8> */
.L_x_177:
[----:B------:R-:W-:Y:S05]  /*61c0*/  BSYNC B1 ;  /* 0x0000000000017941 */ /* 0x000fea0003800000 */
.L_x_176:
        /* <DEDUP_REMOVED lines=9> */
.L_x_179:
[----:B------:R-:W-:Y:S05]  /*6260*/  BSYNC B1 ;  /* 0x0000000000017941 */ /* 0x000fea0003800000 */
.L_x_178:
        /* <DEDUP_REMOVED lines=9> */
.L_x_181:
[----:B------:R-:W-:Y:S05]  /*6300*/  BSYNC B1 ;  /* 0x0000000000017941 */ /* 0x000fea0003800000 */
.L_x_180:
        /* <DEDUP_REMOVED lines=9> */
.L_x_183:
[----:B------:R-:W-:Y:S05]  /*63a0*/  BSYNC B1 ;  /* 0x0000000000017941 */ /* 0x000fea0003800000 */
.L_x_182:
        /* <DEDUP_REMOVED lines=9> */
.L_x_185:
[----:B------:R-:W-:Y:S05]  /*6440*/  BSYNC B1 ;  /* 0x0000000000017941 */ /* 0x000fea0003800000 */
.L_x_184:
        /* <DEDUP_REMOVED lines=9> */
.L_x_187:
[----:B------:R-:W-:Y:S05]  /*64e0*/  BSYNC B1 ;  /* 0x0000000000017941 */ /* 0x000fea0003800000 */
.L_x_186:
        /* <DEDUP_REMOVED lines=9> */
.L_x_189:
[----:B------:R-:W-:Y:S05]  /*6580*/  BSYNC B1 ;  /* 0x0000000000017941 */ /* 0x000fea0003800000 */
.L_x_188:
        /* <DEDUP_REMOVED lines=9> */
.L_x_191:
[----:B------:R-:W-:Y:S05]  /*6620*/  BSYNC B1 ;  /* 0x0000000000017941 */ /* 0x000fea0003800000 */
.L_x_190:
        /* <DEDUP_REMOVED lines=9> */
.L_x_193:
[----:B------:R-:W-:Y:S05]  /*66c0*/  BSYNC B1 ;  /* 0x0000000000017941 */ /* 0x000fea0003800000 */
.L_x_192:
        /* <DEDUP_REMOVED lines=9> */
.L_x_195:
[----:B------:R-:W-:Y:S05]  /*6760*/  BSYNC B1 ;  /* 0x0000000000017941 */ /* 0x000fea0003800000 */
.L_x_194:
        /* <DEDUP_REMOVED lines=9> */
.L_x_197:
[----:B------:R-:W-:Y:S05]  /*6800*/  BSYNC B1 ;  /* 0x0000000000017941 */ /* 0x000fea0003800000 */
.L_x_196:
        /* <DEDUP_REMOVED lines=9> */
.L_x_199:
[----:B------:R-:W-:Y:S05]  /*68a0*/  BSYNC B1 ;  /* 0x0000000000017941 */ /* 0x000fea0003800000 */
.L_x_198:
        /* <DEDUP_REMOVED lines=9> */
.L_x_201:
[----:B------:R-:W-:Y:S05]  /*6940*/  BSYNC B1 ;  /* 0x0000000000017941 */ /* 0x000fea0003800000 */
.L_x_200:
        /* <DEDUP_REMOVED lines=9> */
.L_x_203:
[----:B------:R-:W-:Y:S05]  /*69e0*/  BSYNC B1 ;  /* 0x0000000000017941 */ /* 0x000fea0003800000 */
.L_x_202:
        /* <DEDUP_REMOVED lines=9> */
.L_x_205:
[----:B------:R-:W-:Y:S05]  /*6a80*/  BSYNC B1 ;  /* 0x0000000000017941 */ /* 0x000fea0003800000 */
.L_x_204:
        /* <DEDUP_REMOVED lines=9> */
.L_x_207:
[----:B------:R-:W-:Y:S05]  /*6b20*/  BSYNC B1 ;  /* 0x0000000000017941 */ /* 0x000fea0003800000 */
.L_x_206:
        /* <DEDUP_REMOVED lines=9> */
.L_x_209:
[----:B------:R-:W-:Y:S05]  /*6bc0*/  BSYNC B1 ;  /* 0x0000000000017941 */ /* 0x000fea0003800000 */
.L_x_208:
        /* <DEDUP_REMOVED lines=9> */
.L_x_211:
[----:B------:R-:W-:Y:S05]  /*6c60*/  BSYNC B1 ;  /* 0x0000000000017941 */ /* 0x000fea0003800000 */
.L_x_210:
        /* <DEDUP_REMOVED lines=9> */
.L_x_213:
[----:B------:R-:W-:Y:S05]  /*6d00*/  BSYNC B1 ;  /* 0x0000000000017941 */ /* 0x000fea0003800000 */
.L_x_212:
        /* <DEDUP_REMOVED lines=9> */
.L_x_215:
[----:B------:R-:W-:Y:S05]  /*6da0*/  BSYNC B1 ;  /* 0x0000000000017941 */ /* 0x000fea0003800000 */
.L_x_214:
        /* <DEDUP_REMOVED lines=9> */
.L_x_217:
[----:B------:R-:W-:Y:S05]  /*6e40*/  BSYNC B1 ;  /* 0x0000000000017941 */ /* 0x000fea0003800000 */
.L_x_216:
        /* <DEDUP_REMOVED lines=9> */
.L_x_219:
[----:B------:R-:W-:Y:S05]  /*6ee0*/  BSYNC B1 ;  /* 0x0000000000017941 */ /* 0x000fea0003800000 */
.L_x_218:
        /* <DEDUP_REMOVED lines=9> */
.L_x_221:
[----:B------:R-:W-:Y:S05]  /*6f80*/  BSYNC B1 ;  /* 0x0000000000017941 */ /* 0x000fea0003800000 */
.L_x_220:
        /* <DEDUP_REMOVED lines=9> */
.L_x_223:
[----:B------:R-:W-:Y:S05]  /*7020*/  BSYNC B1 ;  /* 0x0000000000017941 */ /* 0x000fea0003800000 */
.L_x_222:
        /* <DEDUP_REMOVED lines=9> */
.L_x_225:
[----:B------:R-:W-:Y:S05]  /*70c0*/  BSYNC B1 ;  /* 0x0000000000017941 */ /* 0x000fea0003800000 */
.L_x_224:
        /* <DEDUP_REMOVED lines=9> */
.L_x_227:
[----:B------:R-:W-:Y:S05]  /*7160*/  BSYNC B1 ;  /* 0x0000000000017941 */ /* 0x000fea0003800000 */
.L_x_226:
        /* <DEDUP_REMOVED lines=9> */
.L_x_229:
[----:B------:R-:W-:Y:S05]  /*7200*/  BSYNC B1 ;  /* 0x0000000000017941 */ /* 0x000fea0003800000 */
.L_x_228:
        /* <DEDUP_REMOVED lines=9> */
.L_x_231:
[----:B------:R-:W-:Y:S05]  /*72a0*/  BSYNC B1 ;  /* 0x0000000000017941 */ /* 0x000fea0003800000 */
.L_x_230:
        /* <DEDUP_REMOVED lines=9> */
.L_x_233:
[----:B------:R-:W-:Y:S05]  /*7340*/  BSYNC B1 ;  /* 0x0000000000017941 */ /* 0x000fea0003800000 */
.L_x_232:
        /* <DEDUP_REMOVED lines=9> */
.L_x_235:
[----:B------:R-:W-:Y:S05]  /*73e0*/  BSYNC B1 ;  /* 0x0000000000017941 */ /* 0x000fea0003800000 */
.L_x_234:
        /* <DEDUP_REMOVED lines=9> */
.L_x_237:
[----:B------:R-:W-:Y:S05]  /*7480*/  BSYNC B1 ;  /* 0x0000000000017941 */ /* 0x000fea0003800000 */
.L_x_236:
        /* <DEDUP_REMOVED lines=9> */
.L_x_239:
[----:B------:R-:W-:Y:S05]  /*7520*/  BSYNC B1 ;  /* 0x0000000000017941 */ /* 0x000fea0003800000 */
.L_x_238:
        /* <DEDUP_REMOVED lines=9> */
.L_x_241:
[----:B------:R-:W-:Y:S05]  /*75c0*/  BSYNC B1 ;  /* 0x0000000000017941 */ /* 0x000fea0003800000 */
.L_x_240:
        /* <DEDUP_REMOVED lines=9> */
.L_x_243:
[----:B------:R-:W-:Y:S05]  /*7660*/  BSYNC B1 ;  /* 0x0000000000017941 */ /* 0x000fea0003800000 */
.L_x_242:
        /* <DEDUP_REMOVED lines=9> */
.L_x_245:
[----:B------:R-:W-:Y:S05]  /*7700*/  BSYNC B1 ;  /* 0x0000000000017941 */ /* 0x000fea0003800000 */
.L_x_244:
        /* <DEDUP_REMOVED lines=9> */
.L_x_247:
[----:B------:R-:W-:Y:S05]  /*77a0*/  BSYNC B1 ;  /* 0x0000000000017941 */ /* 0x000fea0003800000 */
.L_x_246:
        /* <DEDUP_REMOVED lines=9> */
.L_x_249:
[----:B------:R-:W-:Y:S05]  /*7840*/  BSYNC B1 ;  /* 0x0000000000017941 */ /* 0x000fea0003800000 */
.L_x_248:
        /* <DEDUP_REMOVED lines=9> */
.L_x_251:
[----:B------:R-:W-:Y:S05]  /*78e0*/  BSYNC B1 ;  /* 0x0000000000017941 */ /* 0x000fea0003800000 */
.L_x_250:
        /* <DEDUP_REMOVED lines=9> */
.L_x_253:
[----:B------:R-:W-:Y:S05]  /*7980*/  BSYNC B1 ;  /* 0x0000000000017941 */ /* 0x000fea0003800000 */
.L_x_252:
        /* <DEDUP_REMOVED lines=9> */
.L_x_255:
[----:B------:R-:W-:Y:S05]  /*7a20*/  BSYNC B1 ;  /* 0x0000000000017941 */ /* 0x000fea0003800000 */
.L_x_254:
        /* <DEDUP_REMOVED lines=9> */
.L_x_257:
[----:B------:R-:W-:Y:S05]  /*7ac0*/  BSYNC B1 ;  /* 0x0000000000017941 */ /* 0x000fea0003800000 */
.L_x_256:
        /* <DEDUP_REMOVED lines=9> */
.L_x_259:
[----:B------:R-:W-:Y:S05]  /*7b60*/  BSYNC B1 ;  /* 0x0000000000017941 */ /* 0x000fea0003800000 */
.L_x_258:
        /* <DEDUP_REMOVED lines=9> */
.L_x_261:
[----:B------:R-:W-:Y:S05]  /*7c00*/  BSYNC B1 ;  /* 0x0000000000017941 */ /* 0x000fea0003800000 */
.L_x_260:
        /* <DEDUP_REMOVED lines=9> */
.L_x_263:
[----:B------:R-:W-:Y:S05]  /*7ca0*/  BSYNC B1 ;  /* 0x0000000000017941 */ /* 0x000fea0003800000 */
.L_x_262:
        /* <DEDUP_REMOVED lines=9> */
.L_x_265:
[----:B------:R-:W-:Y:S05]  /*7d40*/  BSYNC B1 ;  /* 0x0000000000017941 */ /* 0x000fea0003800000 */
.L_x_264:
        /* <DEDUP_REMOVED lines=9> */
.L_x_267:
[----:B------:R-:W-:Y:S05]  /*7de0*/  BSYNC B1 ;  /* 0x0000000000017941 */ /* 0x000fea0003800000 */
.L_x_266:
        /* <DEDUP_REMOVED lines=9> */
.L_x_269:
[----:B------:R-:W-:Y:S05]  /*7e80*/  BSYNC B1 ;  /* 0x0000000000017941 */ /* 0x000fea0003800000 */
.L_x_268:
        /* <DEDUP_REMOVED lines=9> */
.L_x_271:
[----:B------:R-:W-:Y:S05]  /*7f20*/  BSYNC B1 ;  /* 0x0000000000017941 */ /* 0x000fea0003800000 */
.L_x_270:
        /* <DEDUP_REMOVED lines=9> */
.L_x_273:
[----:B------:R-:W-:Y:S05]  /*7fc0*/  BSYNC B1 ;  /* 0x0000000000017941 */ /* 0x000fea0003800000 */
.L_x_272:
        /* <DEDUP_REMOVED lines=9> */
.L_x_275:
[----:B------:R-:W-:Y:S05]  /*8060*/  BSYNC B1 ;  /* 0x0000000000017941 */ /* 0x000fea0003800000 */
.L_x_274:
        /* <DEDUP_REMOVED lines=9> */
.L_x_277:
[----:B------:R-:W-:Y:S05]  /*8100*/  BSYNC B1 ;  /* 0x0000000000017941 */ /* 0x000fea0003800000 */
.L_x_276:
        /* <DEDUP_REMOVED lines=9> */
.L_x_279:
[----:B------:R-:W-:Y:S05]  /*81a0*/  BSYNC B1 ;  /* 0x0000000000017941 */ /* 0x000fea0003800000 */
.L_x_278:
[----:B01---5:R-:W-:Y:S01]  /*81b0*/  HADD2.F32 R4, -RZ, R168.H0_H0 ;  /* 0x200000a8ff047230 */ /* 0x023fe20000004100 */
        /* <DEDUP_REMOVED lines=8> */
.L_x_281:
[----:B------:R-:W-:Y:S05]  /*8240*/  BSYNC B1 ;  /* 0x0000000000017941 */ /* 0x000fea0003800000 */
.L_x_280:
[----:B0----5:R-:W-:Y:S01]  /*8250*/  HADD2.F32 R4, -RZ, R168.H0_H0 ;  /* 0x200000a8ff047230 */ /* 0x021fe20000004100 */
        /* <DEDUP_REMOVED lines=11> */
.L_x_283:
[----:B------:R-:W-:Y:S05]  /*8310*/  BSYNC B1 ;  /* 0x0000000000017941 */ /* 0x000fea0003800000 */
.L_x_282:
[----:B------:R-:W-:Y:S05]  /*8320*/  @!P1 BRA `(.L_x_284) ;  /* 0x00000024003c9947 */ /* 0x000fea0003800000 */
[----:B-----5:R-:W-:-:S05]  /*8330*/  HADD2.F32 R168, -RZ, R168.H0_H0 ;  /* 0x200000a8ffa87230 */ /* 0x020fca0000004100 */
[----:B------:R-:W-:-:S04]  /*8340*/  FMUL R168, R168, R155 ;  /* 0x0000009ba8a87220 */ /* 0x000fc80000400000 */
[----:B------:R-:W-:-:S05]  /*8350*/  FFMA R168, R87, R154, R168 ;  /* 0x0000009a57a87223 */ /* 0x000fca00000000a8 */
[----:B------:R-:W-:-:S05]  /*8360*/  F2FP.F16.F32.PACK_AB R168, RZ, R168 ;  /* 0x000000a8ffa8723e */ /* 0x000fca00000000ff */
[----:B------:R0:W-:Y:S01]  /*8370*/  STG.E.U16 desc[UR36][R10.64+0xf2], R168 ;  /* 0x0000f2a80a007986 */ /* 0x0001e2000c101524 */
[----:B------:R-:W-:Y:S05]  /*8380*/  BRA `(.L_x_284) ;  /* 0x0000002400247947 */ /* 0x000fea0003800000 */
.L_x_33:
[----:B------:R-:W-:Y:S01]  /*8390*/  ULDC.64 UR4, c[0x0][0x5c0] ;  /* 0x0001700000047ab9 */ /* 0x000fe20000000a00 */
[----:B------:R-:W-:Y:S01]  /*83a0*/  ISETP.GT.AND P4, PT, R0, 0x1, P2 ;  /* 0x000000010000780c */ /* 0x000fe20001784270 */
[-C--:B------:R-:W-:Y:S01]  /*83b0*/  FMUL R88, R88, R154.reuse ;  /* 0x0000009a58587220 */ /* 0x080fe20000400000 */
[----:B------:R-:W-:Y:S01]  /*83c0*/  LEA R6, P1, R166, UR4, 0x1 ;  /* 0x00000004a6067c11 */ /* 0x000fe2000f8208ff */
[-C--:B------:R-:W-:Y:S01]  /*83d0*/  FMUL R89, R89, R154.reuse ;  /* 0x0000009a59597220 */ /* 0x080fe20000400000 */
[----:B------:R-:W-:Y:S02]  /*83e0*/  IMAD.SHL.U32 R11, R4, 0x10, RZ ;  /* 0x00000010040b7824 */ /* 0x000fe400078e00ff */
[-C--:B------:R-:W-:Y:S01]  /*83f0*/  FMUL R90, R90, R154.reuse ;  /* 0x0000009a5a5a7220 */ /* 0x080fe20000400000 */
[----:B------:R-:W-:Y:S01]  /*8400*/  LEA.HI.X R7, R166, UR5, R171, 0x1, P1 ;  /* 0x00000005a6077c11 */ /* 0x000fe200088f0cab */
[----:B------:R-:W-:Y:S01]  /*8410*/  FMUL R91, R91, R154 ;  /* 0x0000009a5b5b7220 */ /* 0x000fe20000400000 */
[----:B------:R-:W-:Y:S01]  /*8420*/  F2FP.F16.F32.PACK_AB R88, RZ, R88 ;  /* 0x00000058ff58723e */ /* 0x000fe200000000ff */
[-C--:B------:R-:W-:Y:S01]  /*8430*/  FMUL R92, R92, R154.reuse ;  /* 0x0000009a5c5c7220 */ /* 0x080fe20000400000 */
[----:B------:R-:W-:Y:S01]  /*8440*/  ISETP.GT.AND P1, PT, R157, 0x8, PT ;  /* 0x000000089d00780c */ /* 0x000fe20003f24270 */
[-C--:B------:R-:W-:Y:S01]  /*8450*/  FMUL R93, R93, R154.reuse ;  /* 0x0000009a5d5d7220 */ /* 0x080fe20000400000 */
[----:B------:R-:W-:Y:S01]  /*8460*/  F2FP.F16.F32.PACK_AB R89, RZ, R89 ;  /* 0x00000059ff59723e */ /* 0x000fe200000000ff */
[----:B------:R-:W-:Y:S01]  /*8470*/  @P0 STG.E.U16 desc[UR36][R6.64], R88 ;  /* 0x0000005806000986 */ /* 0x000fe2000c101524 */
[----:B------:R-:W-:Y:S01]  /*8480*/  ISETP.GT.AND P3, PT, R0, RZ, P1 ;  /* 0x000000ff0000720c */ /* 0x000fe20000f64270 */
[-C--:B------:R-:W-:Y:S01]  /*8490*/  FMUL R94, R94, R154.reuse ;  /* 0x0000009a5e5e7220 */ /* 0x080fe20000400000 */
[----:B------:R-:W-:Y:S01]  /*84a0*/  ISETP.GT.AND P0, PT, R0, 0x1, P1 ;  /* 0x000000010000780c */ /* 0x000fe20000f04270 */
[----:B------:R-:W-:Y:S01]  /*84b0*/  @P4 STG.E.U16 desc[UR36][R6.64+0x2], R89 ;  /* 0x0000025906004986 */ /* 0x000fe2000c101524 */
[----:B------:R-:W-:Y:S01]  /*84c0*/  SHF.L.U64.HI R9, R4, 0x4, R5 ;  /* 0x0000000404097819 */ /* 0x000fe20000010205 */
[----:B------:R-:W-:Y:S01]  /*84d0*/  FMUL R95, R95, R154 ;  /* 0x0000009a5f5f7220 */ /* 0x000fe20000400000 */
[----:B------:R-:W-:Y:S01]  /*84e0*/  IADD3 R12, P4, R11, R6, RZ ;  /* 0x000000060b0c7210 */ /* 0x000fe20007f9e0ff */
[----:B------:R-:W-:Y:S01]  /*84f0*/  FMUL R96, R96, R154 ;  /* 0x0000009a60607220 */ /* 0x000fe20000400000 */
[----:B------:R-:W-:Y:S01]  /*8500*/  F2FP.F16.F32.PACK_AB R90, RZ, R90 ;  /* 0x0000005aff5a723e */ /* 0x000fe200000000ff */
[-C--:B------:R-:W-:Y:S01]  /*8510*/  FMUL R97, R97, R154.reuse ;  /* 0x0000009a61617220 */ /* 0x080fe20000400000 */
[----:B------:R-:W-:Y:S01]  /*8520*/  F2FP.F16.F32.PACK_AB R91, RZ, R91 ;  /* 0x0000005bff5b723e */ /* 0x000fe200000000ff */
[----:B------:R-:W-:Y:S01]  /*8530*/  IMAD.X R13, R9, 0x1, R7, P4 ;  /* 0x00000001090d7824 */ /* 0x000fe200020e0607 */
[----:B------:R-:W-:Y:S01]  /*8540*/  ISETP.GT.AND P4, PT, R0, 0x9, P2 ;  /* 0x000000090000780c */ /* 0x000fe20001784270 */
[----:B------:R-:W-:Y:S01]  /*8550*/  FMUL R98, R98, R154 ;  /* 0x0000009a62627220 */ /* 0x000fe20000400000 */
[----:B------:R-:W-:Y:S01]  /*8560*/  F2FP.F16.F32.PACK_AB R92, RZ, R92 ;  /* 0x0000005cff5c723e */ /* 0x000fe200000000ff */
[-C--:B------:R-:W-:Y:S01]  /*8570*/  FMUL R99, R99, R154.reuse ;  /* 0x0000009a63637220 */ /* 0x080fe20000400000 */
[----:B------:R-:W-:Y:S01]  /*8580*/  @P3 STG.E.U16 desc[UR36][R12.64], R90 ;  /* 0x0000005a0c003986 */ /* 0x000fe2000c101524 */
[----:B------:R-:W-:Y:S01]  /*8590*/  ISETP.GT.AND P3, PT, R0, 0x8, P2 ;  /* 0x000000080000780c */ /* 0x000fe20001764270 */
[-C--:B------:R-:W-:Y:S01]  /*85a0*/  FMUL R100, R100, R154.reuse ;  /* 0x0000009a64647220 */ /* 0x080fe20000400000 */
[----:B------:R-:W-:Y:S01]  /*85b0*/  F2FP.F16.F32.PACK_AB R93, RZ, R93 ;  /* 0x0000005dff5d723e */ /* 0x000fe200000000ff */
[----:B------:R-:W-:Y:S01]  /*85c0*/  @P0 STG.E.U16 desc[UR36][R12.64+0x2], R91 ;  /* 0x0000025b0c000986 */ /* 0x000fe2000c101524 */
[----:B------:R-:W-:Y:S01]  /*85d0*/  ISETP.GT.AND P0, PT, R0, 0x8, P1 ;  /* 0x000000080000780c */ /* 0x000fe20000f04270 */
[----:B------:R-:W-:Y:S01]  /*85e0*/  FMUL R101, R101, R154 ;  /* 0x0000009a65657220 */ /* 0x000fe20000400000 */
[----:B------:R-:W-:Y:S01]  /*85f0*/  F2FP.F16.F32.PACK_AB R94, RZ, R94 ;  /* 0x0000005eff5e723e */ /* 0x000fe200000000ff */
[-C--:B------:R-:W-:Y:S01]  /*8600*/  FMUL R102, R102, R154.reuse ;  /* 0x0000009a66667220 */ /* 0x080fe20000400000 */
[----:B------:R-:W-:Y:S01]  /*8610*/  F2FP.F16.F32.PACK_AB R95, RZ, R95 ;  /* 0x0000005fff5f723e */ /* 0x000fe200000000ff */
[----:B------:R-:W-:Y:S01]  /*8620*/  FMUL R103, R103, R154 ;  /* 0x0000009a67677220 */ /* 0x000fe20000400000 */
[----:B------:R-:W-:Y:S01]  /*8630*/  F2FP.F16.F32.PACK_AB R96, RZ, R96 ;  /* 0x00000060ff60723e */ /* 0x000fe200000000ff */
[-C--:B------:R-:W-:Y:S01]  /*8640*/  FMUL R104, R104, R154.reuse ;  /* 0x0000009a68687220 */ /* 0x080fe20000400000 */
[----:B------:R-:W-:Y:S01]  /*8650*/  F2FP.F16.F32.PACK_AB R97, RZ, R97 ;  /* 0x00000061ff61723e */ /* 0x000fe200000000ff */
[----:B------:R-:W-:Y:S01]  /*8660*/  @P3 STG.E.U16 desc[UR36][R6.64+0x10], R92 ;  /* 0x0000105c06003986 */ /* 0x000fe2000c101524 */
[C---:B------:R-:W-:Y:S01]  /*8670*/  ISETP.GT.AND P3, PT, R0.reuse, 0x9, P1 ;  /* 0x000000090000780c */ /* 0x040fe20000f64270 */
[----:B------:R-:W-:Y:S01]  /*8680*/  FMUL R105, R105, R154 ;  /* 0x0000009a69697220 */ /* 0x000fe20000400000 */
[----:B------:R-:W-:Y:S01]  /*8690*/  F2FP.F16.F32.PACK_AB R98, RZ, R98 ;  /* 0x00000062ff62723e */ /* 0x000fe200000000ff */
        /* <DEDUP_REMOVED lines=162> */
[----:B------:R-:W-:Y:S01]  /*90c0*/  IMAD.SHL.U32 R15, R4, 0x100, RZ ;  /* 0x00000100040f7824 */ /* 0x000fe200078e00ff */
[----:B------:R-:W-:Y:S01]  /*90d0*/  F2FP.F16.F32.PACK_AB R145, RZ, R145 ;  /* 0x00000091ff91723e */ /* 0x000fe200000000ff */
[----:B------:R-:W-:Y:S01]  /*90e0*/  @P3 STG.E.U16 desc[UR36][R6.64+0xa0], R128 ;  /* 0x0000a08006003986 */ /* 0x000fe2000c101524 */
[----:B------:R-:W-:Y:S01]  /*90f0*/  ISETP.GT.AND P3, PT, R0, 0x51, P1 ;  /* 0x000000510000780c */ /* 0x000fe20000f64270 */
[----:B------:R-:W-:Y:S01]  /*9100*/  FMUL R24, R24, R154 ;  /* 0x0000009a18187220 */ /* 0x000fe20000400000 */
[----:B------:R-:W-:Y:S01]  /*9110*/  F2FP.F16.F32.PACK_AB R146, RZ, R146 ;  /* 0x00000092ff92723e */ /* 0x000fe200000000ff */
[----:B------:R-:W-:Y:S01]  /*9120*/  @P4 STG.E.U16 desc[UR36][R6.64+0xa2], R129 ;  /* 0x0000a28106004986 */ /* 0x000fe2000c101524 */
[C---:B------:R-:W-:Y:S01]  /*9130*/  ISETP.GT.AND P4, PT, R0.reuse, 0x58, P2 ;  /* 0x000000580000780c */ /* 0x040fe20001784270 */
        /* <DEDUP_REMOVED lines=18> */
[-C--:B------:R-:W-:Y:S01]  /*9260*/  FMUL R30, R30, R154.reuse ;  /* 0x0000009a1e1e7220 */ /* 0x080fe20000400000 */
[----:B------:R-:W-:Y:S01]  /*9270*/  SHF.L.U64.HI R5, R4, 0x8, R5 ;  /* 0x0000000804057819 */ /* 0x000fe20000010205 */
[----:B------:R-:W-:Y:S01]  /*9280*/  FMUL R31, R31, R154 ;  /* 0x0000009a1f1f7220 */ /* 0x000fe20000400000 */
[----:B------:R-:W-:Y:S01]  /*9290*/  F2FP.F16.F32.PACK_AB R24, RZ, R24 ;  /* 0x00000018ff18723e */ /* 0x000fe200000000ff */
[----:B------:R-:W-:Y:S01]  /*92a0*/  @P3 STG.E.U16 desc[UR36][R12.64+0xb0], R134 ;  /* 0x0000b0860c003986 */ /* 0x000fe2000c101524 */
[----:B------:R-:W-:Y:S01]  /*92b0*/  ISETP.GT.AND P3, PT, R0, 0x61, P2 ;  /* 0x000000610000780c */ /* 0x000fe20001764270 */
        /* <DEDUP_REMOVED lines=43> */
[C---:B------:R-:W-:Y:S01]  /*9570*/  ISETP.GT.AND P2, PT, R0.reuse, 0x79, P2 ;  /* 0x000000790000780c */ /* 0x040fe20001744270 */
        /* <DEDUP_REMOVED lines=10> */
[-C--:B------:R-:W-:Y:S01]  /*9620*/  FMUL R48, R48, R154.reuse ;  /* 0x0000009a30307220 */ /* 0x080fe20000400000 */
[----:B------:R-:W-:Y:S01]  /*9630*/  F2FP.F16.F32.PACK_AB R41, RZ, R41 ;  /* 0x00000029ff29723e */ /* 0x000fe200000000ff */
[----:B------:R-:W-:Y:S01]  /*9640*/  FMUL R49, R49, R154 ;  /* 0x0000009a31317220 */ /* 0x000fe20000400000 */
[----:B------:R-:W-:Y:S01]  /*9650*/  F2FP.F16.F32.PACK_AB R40, RZ, R40 ;  /* 0x00000028ff28723e */ /* 0x000fe200000000ff */
[----:B------:R-:W-:Y:S01]  /*9660*/  @P4 STG.E.U16 desc[UR36][R12.64+0xe0], R146 ;  /* 0x0000e0920c004986 */ /* 0x000fe2000c101524 */
[----:B------:R-:W-:Y:S01]  /*9670*/  F2FP.F16.F32.PACK_AB R42, RZ, R42 ;  /* 0x0000002aff2a723e */ /* 0x000fe200000000ff */
[-C--:B------:R-:W-:Y:S01]  /*9680*/  FMUL R50, R50, R154.reuse ;  /* 0x0000009a32327220 */ /* 0x080fe20000400000 */
[----:B------:R-:W-:Y:S01]  /*9690*/  F2FP.F16.F32.PACK_AB R43, RZ, R43 ;  /* 0x0000002bff2b723e */ /* 0x000fe200000000ff */
[----:B------:R-:W-:Y:S01]  /*96a0*/  @P0 STG.E.U16 desc[UR36][R12.64+0xe2], R147 ;  /* 0x0000e2930c000986 */ /* 0x000fe2000c101524 */
[C---:B------:R-:W-:Y:S01]  /*96b0*/  ISETP.GT.AND P0, PT, R0.reuse, 0x78, P1 ;  /* 0x000000780000780c */ /* 0x040fe20000f04270 */
[----:B------:R-:W-:Y:S01]  /*96c0*/  FMUL R51, R51, R154 ;  /* 0x0000009a33337220 */ /* 0x000fe20000400000 */
[----:B------:R-:W-:Y:S01]  /*96d0*/  ISETP.GT.AND P1, PT, R0, 0x79, P1 ;  /* 0x000000790000780c */ /* 0x000fe20000f24270 */
[----:B------:R-:W-:Y:S01]  /*96e0*/  @P3 STG.E.U16 desc[UR36][R6.64+0xf0], R148 ;  /* 0x0000f09406003986 */ /* 0x000fe2000c101524 */
[----:B------:R-:W-:Y:S01]  /*96f0*/  IADD3 R14, P3, P4, R11, R6, R15 ;  /* 0x000000060b0e7210 */ /* 0x000fe20007c7e00f */
[----:B------:R-:W-:Y:S01]  /*9700*/  FMUL R52, R52, R154 ;  /* 0x0000009a34347220 */ /* 0x000fe20000400000 */
[----:B------:R-:W-:Y:S01]  /*9710*/  F2FP.F16.F32.PACK_AB R44, RZ, R44 ;  /* 0x0000002cff2c723e */ /* 0x000fe200000000ff */
[----:B------:R0:W-:Y:S01]  /*9720*/  @P2 STG.E.U16 desc[UR36][R6.64+0xf2], R149 ;  /* 0x0000f29506002986 */ /* 0x0001e2000c101524 */
[----:B------:R-:W-:Y:S01]  /*9730*/  IADD3 R4, P2, R15, R6, RZ ;  /* 0x000000060f047210 */ /* 0x000fe20007f5e0ff */
[-C--:B------:R-:W-:Y:S01]  /*9740*/  FMUL R53, R53, R154.reuse ;  /* 0x0000009a35357220 */ /* 0x080fe20000400000 */
[-C--:B------:R-:W-:Y:S01]  /*9750*/  IADD3.X R15, R9, R7.reuse, R5, P3, P4 ;  /* 0x00000007090f7210 */ /* 0x080fe20001fe8405 */
[-C--:B------:R-:W-:Y:S01]  /*9760*/  FMUL R54, R54, R154.reuse ;  /* 0x0000009a36367220 */ /* 0x080fe20000400000 */
[----:B------:R-:W-:Y:S01]  /*9770*/  IADD3.X R5, R5, R7, RZ, P2, !PT ;  /* 0x0000000705057210 */ /* 0x000fe200017fe4ff */
[----:B------:R-:W-:Y:S01]  /*9780*/  @P0 STG.E.U16 desc[UR36][R12.64+0xf0], R150 ;  /* 0x0000f0960c000986 */ /* 0x000fe2000c101524 */
[----:B------:R-:W-:Y:S01]  /*9790*/  ISETP.GT.AND P0, PT, R157, 0x80, PT ;  /* 0x000000809d00780c */ /* 0x000fe20003f04270 */
[-C--:B------:R-:W-:Y:S01]  /*97a0*/  FMUL R55, R55, R154.reuse ;  /* 0x0000009a37377220 */ /* 0x080fe20000400000 */
[----:B------:R-:W-:Y:S01]  /*97b0*/  ISETP.GT.AND P3, PT, R157, 0x88, PT ;  /* 0x000000889d00780c */ /* 0x000fe20003f64270 */
[----:B------:R-:W-:Y:S01]  /*97c0*/  @P1 STG.E.U16 desc[UR36][R12.64+0xf2], R151 ;  /* 0x0000f2970c001986 */ /* 0x000fe2000c101524 */
[----:B------:R-:W-:Y:S01]  /*97d0*/  ISETP.GT.AND P1, PT, R0, RZ, P0 ;  /* 0x000000ff0000720c */ /* 0x000fe20000724270 */
[-C--:B------:R-:W-:Y:S01]  /*97e0*/  FMUL R56, R56, R154.reuse ;  /* 0x0000009a38387220 */ /* 0x080fe20000400000 */
[C---:B------:R-:W-:Y:S01]  /*97f0*/  ISETP.GT.AND P4, PT, R0.reuse, 0x1, P0 ;  /* 0x000000010000780c */ /* 0x040fe20000784270 */
[-C--:B------:R-:W-:Y:S01]  /*9800*/  FMUL R57, R57, R154.reuse ;  /* 0x0000009a39397220 */ /* 0x080fe20000400000 */
[----:B------:R-:W-:Y:S01]  /*9810*/  ISETP.GT.AND P2, PT, R0, RZ, P3 ;  /* 0x000000ff0000720c */ /* 0x000fe20001f44270 */
[-C--:B------:R-:W-:Y:S01]  /*9820*/  FMUL R58, R58, R154.reuse ;  /* 0x0000009a3a3a7220 */ /* 0x080fe20000400000 */
[----:B------:R-:W-:Y:S01]  /*9830*/  F2FP.F16.F32.PACK_AB R45, RZ, R45 ;  /* 0x0000002dff2d723e */ /* 0x000fe200000000ff */
[----:B------:R-:W-:Y:S01]  /*9840*/  FMUL R59, R59, R154 ;  /* 0x0000009a3b3b7220 */ /* 0x000fe20000400000 */
[----:B------:R-:W-:Y:S01]  /*9850*/  F2FP.F16.F32.PACK_AB R46, RZ, R46 ;  /* 0x0000002eff2e723e */ /* 0x000fe200000000ff */
[-C--:B------:R-:W-:Y:S01]  /*9860*/  FMUL R60, R60, R154.reuse ;  /* 0x0000009a3c3c7220 */ /* 0x080fe20000400000 */
[----:B------:R-:W-:Y:S01]  /*9870*/  F2FP.F16.F32.PACK_AB R47, RZ, R47 ;  /* 0x0000002fff2f723e */ /* 0x000fe200000000ff */
[----:B------:R-:W-:Y:S01]  /*9880*/  FMUL R61, R61, R154 ;  /* 0x0000009a3d3d7220 */ /* 0x000fe20000400000 */
[----:B------:R-:W-:Y:S01]  /*9890*/  F2FP.F16.F32.PACK_AB R48, RZ, R48 ;  /* 0x00000030ff30723e */ /* 0x000fe200000000ff */
[----:B------:R-:W-:Y:S01]  /*98a0*/  @P1 STG.E.U16 desc[UR36][R4.64], R24 ;  /* 0x0000001804001986 */ /* 0x000fe2000c101524 */
[----:B0-----:R-:W-:Y:S01]  /*98b0*/  IADD3 R6, P1, R11, R4, RZ ;  /* 0x000000040b067210 */ /* 0x001fe20007f3e0ff */
[-C--:B------:R-:W-:Y:S01]  /*98c0*/  FMUL R62, R62, R154.reuse ;  /* 0x0000009a3e3e7220 */ /* 0x080fe20000400000 */
[----:B------:R-:W-:Y:S01]  /*98d0*/  F2FP.F16.F32.PACK_AB R49, RZ, R49 ;  /* 0x00000031ff31723e */ /* 0x000fe200000000ff */
[----:B------:R-:W-:Y:S01]  /*98e0*/  @P4 STG.E.U16 desc[UR36][R4.64+0x2], R25 ;  /* 0x0000021904004986 */ /* 0x000fe2000c101524 */
[C---:B------:R-:W-:Y:S01]  /*98f0*/  ISETP.GT.AND P4, PT, R0.reuse, 0x1, P3 ;  /* 0x000000010000780c */ /* 0x040fe20001f84270 */
[--C-:B------:R-:W-:Y:S01]  /*9900*/  IMAD.X R7, R9, 0x1, R5.reuse, P1 ;  /* 0x0000000109077824 */ /* 0x100fe200008e0605 */
        /* <DEDUP_REMOVED lines=8> */
[----:B------:R-:W-:Y:S01]  /*9990*/  FMUL R66, R66, R154 ;  /* 0x0000009a42427220 */ /* 0x000fe20000400000 */
[----:B------:R-:W-:Y:S01]  /*99a0*/  F2FP.F16.F32.PACK_AB R52, RZ, R52 ;  /* 0x00000034ff34723e */ /* 0x000fe200000000ff */
[----:B------:R-:W-:Y:S01]  /*99b0*/  FMUL R67, R67, R154 ;  /* 0x0000009a43437220 */ /* 0x000fe20000400000 */
[----:B------:R0:W-:Y:S01]  /*99c0*/  @P4 STG.E.U16 desc[UR36][R6.64+0x2], R27 ;  /* 0x0000021b06004986 */ /* 0x0001e2000c101524 */
[----:B------:R-:W-:Y:S01]  /*99d0*/  IADD3 R8, P4, R11, R4, RZ ;  /* 0x000000040b087210 */ /* 0x000fe20007f9e0ff */
[-C--:B------:R-:W-:Y:S01]  /*99e0*/  FMUL R69, R69, R154.reuse ;  /* 0x0000009a45457220 */ /* 0x080fe20000400000 */
[----:B------:R-:W-:Y:S01]  /*99f0*/  F2FP.F16.F32.PACK_AB R53, RZ, R53 ;  /* 0x00000035ff35723e */ /* 0x000fe200000000ff */
[----:B------:R-:W-:Y:S01]  /*9a00*/  @P1 STG.E.U16 desc[UR36][R4.64+0x10], R28 ;  /* 0x0000101c04001986 */ /* 0x000fe2000c101524 */
[C---:B------:R-:W-:Y:S01]  /*9a10*/  ISETP.GT.AND P1, PT, R0.reuse, 0x8, P3 ;  /* 0x000000080000780c */ /* 0x040fe20001f24270 */
[----:B------:R-:W-:Y:S01]  /*9a20*/  IMAD.X R9, R9, 0x1, R5, P4 ;  /* 0x0000000109097824 */ /* 0x000fe200020e0605 */
[C---:B------:R-:W-:Y:S01]  /*9a30*/  ISETP.GT.AND P4, PT, R0.reuse, 0x9, P3 ;  /* 0x000000090000780c */ /* 0x040fe20001f84270 */
        /* <DEDUP_REMOVED lines=28> */
[--C-:B0-----:R-:W-:Y:S01]  /*9c00*/  @P4 IMAD.MOV.U32 R6, RZ, RZ, R14.reuse ;  /* 0x000000ffff064224 */ /* 0x101fe200078e000e */
[----:B------:R-:W-:Y:S01]  /*9c10*/  F2FP.F16.F32.PACK_AB R63, RZ, R63 ;  /* 0x0000003fff3f723e */ /* 0x000fe200000000ff */
[--C-:B------:R-:W-:Y:S01]  /*9c20*/  @P4 IMAD.MOV.U32 R7, RZ, RZ, R15.reuse ;  /* 0x000000ffff074224 */ /* 0x100fe200078e000f */
[----:B------:R-:W-:Y:S01]  /*9c30*/  F2FP.F16.F32.PACK_AB R64, RZ, R64 ;  /* 0x00000040ff40723e */ /* 0x000fe200000000ff */
[-C--:B------:R-:W-:Y:S01]  /*9c40*/  FMUL R78, R78, R154.reuse ;  /* 0x0000009a4e4e7220 */ /* 0x080fe20000400000 */
[----:B------:R-:W-:Y:S01]  /*9c50*/  F2FP.F16.F32.PACK_AB R65, RZ, R65 ;  /* 0x00000041ff41723e */ /* 0x000fe200000000ff */
[-C--:B------:R-:W-:Y:S01]  /*9c60*/  FMUL R79, R79, R154.reuse ;  /* 0x0000009a4f4f7220 */ /* 0x080fe20000400000 */
[----:B------:R0:W-:Y:S01]  /*9c70*/  @P4 STG.E.U16 desc[UR36][R6.64+0x20], R34 ;  /* 0x0000202206004986 */ /* 0x0001e2000c101524 */
        /* <DEDUP_REMOVED lines=9> */
[----:B------:R-:W-:Y:S01]  /*9d10*/  FMUL R84, R84, R154 ;  /* 0x0000009a54547220 */ /* 0x000fe20000400000 */
[----:B------:R-:W-:Y:S01]  /*9d20*/  F2FP.F16.F32.PACK_AB R70, RZ, R70 ;  /* 0x00000046ff46723e */ /* 0x000fe200000000ff */
[----:B0-----:R-:W-:Y:S01]  /*9d30*/  @P2 IMAD.MOV.U32 R6, RZ, RZ, R14 ;  /* 0x000000ffff062224 */ /* 0x001fe200078e000e */
[----:B------:R-:W-:Y:S01]  /*9d40*/  F2FP.F16.F32.PACK_AB R71, RZ, R71 ;  /* 0x00000047ff47723e */ /* 0x000fe200000000ff */
[----:B------:R-:W-:Y:S01]  /*9d50*/  @P2 IMAD.MOV.U32 R7, RZ, RZ, R15 ;  /* 0x000000ffff072224 */ /* 0x000fe200078e000f */
[----:B------:R-:W-:Y:S01]  /*9d60*/  F2FP.F16.F32.PACK_AB R72, RZ, R72 ;  /* 0x00000048ff48723e */ /* 0x000fe200000000ff */
[-C--:B------:R-:W-:Y:S01]  /*9d70*/  FMUL R85, R85, R154.reuse ;  /* 0x0000009a55557220 */ /* 0x080fe20000400000 */
[----:B------:R-:W-:Y:S01]  /*9d80*/  F2FP.F16.F32.PACK_AB R73, RZ, R73 ;  /* 0x00000049ff49723e */ /* 0x000fe200000000ff */
[-C--:B------:R-:W-:Y:S01]  /*9d90*/  FMUL R86, R86, R154.reuse ;  /* 0x0000009a56567220 */ /* 0x080fe20000400000 */
[----:B------:R0:W-:Y:S01]  /*9da0*/  @P2 STG.E.U16 desc[UR36][R6.64+0x22], R35 ;  /* 0x0000222306002986 */ /* 0x0001e2000c101524 */
[C---:B------:R-:W-:Y:S01]  /*9db0*/  ISETP.GT.AND P2, PT, R0.reuse, 0x18, P3 ;  /* 0x000000180000780c */ /* 0x040fe20001f44270 */
[----:B------:R-:W-:Y:S01]  /*9dc0*/  FMUL R87, R87, R154 ;  /* 0x0000009a57577220 */ /* 0x000fe20000400000 */
[----:B------:R-:W-:Y:S01]  /*9dd0*/  F2FP.F16.F32.PACK_AB R74, RZ, R74 ;  /* 0x0000004aff4a723e */ /* 0x000fe200000000ff */
[----:B------:R-:W-:Y:S01]  /*9de0*/  @P1 STG.E.U16 desc[UR36][R4.64+0x30], R36 ;  /* 0x0000302404001986 */ /* 0x000fe2000c101524 */
[----:B------:R-:W-:-:S02]  /*9df0*/  ISETP.GT.AND P1, PT, R0, 0x19, P3 ;  /* 0x000000190000780c */ /* 0x000fc40001f24270 */
[----:B------:R-:W-:Y:S01]  /*9e00*/  F2FP.F16.F32.PACK_AB R75, RZ, R75 ;  /* 0x0000004bff4b723e */ /* 0x000fe200000000ff */
[----:B------:R-:W-:Y:S01]  /*9e10*/  @P4 STG.E.U16 desc[UR36][R4.64+0x32], R37 ;  /* 0x0000322504004986 */ /* 0x000fe2000c101524 */
[----:B------:R-:W-:Y:S02]  /*9e20*/  ISETP.GT.AND P4, PT, R0, 0x20, P0 ;  /* 0x000000200000780c */ /* 0x000fe40000784270 */
[----:B------:R-:W-:Y:S02]  /*9e30*/  F2FP.F16.F32.PACK_AB R76, RZ, R76 ;  /* 0x0000004cff4c723e */ /* 0x000fe400000000ff */
[----:B------:R-:W-:Y:S01]  /*9e40*/  F2FP.F16.F32.PACK_AB R77, RZ, R77 ;  /* 0x0000004dff4d723e */ /* 0x000fe200000000ff */
[----:B0-----:R-:W-:Y:S01]  /*9e50*/  @P2 IMAD.MOV.U32 R6, RZ, RZ, R14 ;  /* 0x000000ffff062224 */ /* 0x001fe200078e000e */
[----:B------:R-:W-:Y:S01]  /*9e60*/  F2FP.F16.F32.PACK_AB R78, RZ, R78 ;  /* 0x0000004eff4e723e */ /* 0x000fe200000000ff */
[----:B------:R-:W-:Y:S01]  /*9e70*/  @P2 IMAD.MOV.U32 R7, RZ, RZ, R15 ;  /* 0x000000ffff072224 */ /* 0x000fe200078e000f */
[----:B------:R-:W-:-:S02]  /*9e80*/  F2FP.F16.F32.PACK_AB R79, RZ, R79 ;  /* 0x0000004fff4f723e */ /* 0x000fc400000000ff */
[----:B------:R-:W-:Y:S02]  /*9e90*/  F2FP.F16.F32.PACK_AB R80, RZ, R80 ;  /* 0x00000050ff50723e */ /* 0x000fe400000000ff */
[----:B------:R0:W-:Y:S01]  /*9ea0*/  @P2 STG.E.U16 desc[UR36][R6.64+0x30], R38 ;  /* 0x0000302606002986 */ /* 0x0001e2000c101524 */
[----:B------:R-:W-:Y:S02]  /*9eb0*/  ISETP.GT.AND P2, PT, R0, 0x21, P0 ;  /* 0x000000210000780c */ /* 0x000fe40000744270 */
[----:B------:R-:W-:Y:S02]  /*9ec0*/  F2FP.F16.F32.PACK_AB R81, RZ, R81 ;  /* 0x00000051ff51723e */ /* 0x000fe400000000ff */
[----:B------:R-:W-:Y:S02]  /*9ed0*/  F2FP.F16.F32.PACK_AB R82, RZ, R82 ;  /* 0x00000052ff52723e */ /* 0x000fe400000000ff */
[----:B------:R-:W-:Y:S02]  /*9ee0*/  F2FP.F16.F32.PACK_AB R83, RZ, R83 ;  /* 0x00000053ff53723e */ /* 0x000fe400000000ff */
[----:B------:R-:W-:-:S02]  /*9ef0*/  F2FP.F16.F32.PACK_AB R84, RZ, R84 ;  /* 0x00000054ff54723e */ /* 0x000fc400000000ff */
[----:B------:R-:W-:Y:S01]  /*9f00*/  F2FP.F16.F32.PACK_AB R85, RZ, R85 ;  /* 0x00000055ff55723e */ /* 0x000fe200000000ff */
[----:B0-----:R-:W-:Y:S01]  /*9f10*/  @P1 IMAD.MOV.U32 R7, RZ, RZ, R15 ;  /* 0x000000ffff071224 */ /* 0x001fe200078e000f */
[----:B------:R-:W-:Y:S02]  /*9f20*/  @P1 MOV R6, R14 ;  /* 0x0000000e00061202 */ /* 0x000fe40000000f00 */
[----:B------:R-:W-:Y:S02]  /*9f30*/  F2FP.F16.F32.PACK_AB R86, RZ, R86 ;  /* 0x00000056ff56723e */ /* 0x000fe400000000ff */
[----:B------:R-:W-:Y:S01]  /*9f40*/  F2FP.F16.F32.PACK_AB R87, RZ, R87 ;  /* 0x00000057ff57723e */ /* 0x000fe200000000ff */
[----:B------:R0:W-:Y:S01]  /*9f50*/  @P1 STG.E.U16 desc[UR36][R6.64+0x32], R39 ;  /* 0x0000322706001986 */ /* 0x0001e2000c101524 */
[----:B------:R-:W-:-:S03]  /*9f60*/  ISETP.GT.AND P1, PT, R0, 0x20, P3 ;  /* 0x000000200000780c */ /* 0x000fc60001f24270 */
[----:B------:R-:W-:Y:S01]  /*9f70*/  @P2 STG.E.U16 desc[UR36][R4.64+0x42], R41 ;  /* 0x0000422904002986 */ /* 0x000fe2000c101524 */
[----:B------:R-:W-:-:S03]  /*9f80*/  ISETP.GT.AND P2, PT, R0, 0x21, P3 ;  /* 0x000000210000780c */ /* 0x000fc60001f44270 */
[----:B------:R-:W-:Y:S01]  /*9f90*/  @P4 STG.E.U16 desc[UR36][R4.64+0x40], R40 ;  /* 0x0000402804004986 */ /* 0x000fe2000c101524 */
[----:B------:R-:W-:-:S05]  /*9fa0*/  ISETP.GT.AND P4, PT, R0, 0x28, P0 ;  /* 0x000000280000780c */ /* 0x000fca0000784270 */
[----:B0-----:R-:W-:Y:S02]  /*9fb0*/  @P1 IMAD.MOV.U32 R6, RZ, RZ, R14 ;  /* 0x000000ffff061224 */ /* 0x001fe400078e000e */
[----:B------:R-:W-:-:S05]  /*9fc0*/  @P1 IMAD.MOV.U32 R7, RZ, RZ, R15 ;  /* 0x000000ffff071224 */ /* 0x000fca00078e000f */
[----:B------:R0:W-:Y:S01]  /*9fd0*/  @P1 STG.E.U16 desc[UR36][R6.64+0x40], R42 ;  /* 0x0000402a06001986 */ /* 0x0001e2000c101524 */
[----:B------:R-:W-:Y:S01]  /*9fe0*/  ISETP.GT.AND P1, PT, R0, 0x29, P0 ;  /* 0x000000290000780c */ /* 0x000fe20000724270 */
[----:B0-----:R-:W-:Y:S02]  /*9ff0*/  @P2 IMAD.MOV.U32 R6, RZ, RZ, R14 ;  /* 0x000000ffff062224 */ /* 0x001fe400078e000e */
[----:B------:R-:W-:-:S05]  /*a000*/  @P2 IMAD.MOV.U32 R7, RZ, RZ, R15 ;  /* 0x000000ffff072224 */ /* 0x000fca00078e000f */
        /* <DEDUP_REMOVED lines=10> */
[----:B0-----:R-:W-:Y:S01]  /*a0b0*/  @P4 IMAD.MOV.U32 R6, RZ, RZ, R14 ;  /* 0x000000ffff064224 */ /* 0x001fe200078e000e */
[----:B------:R-:W-:-:S05]  /*a0c0*/  @P4 MOV R7, R15 ;  /* 0x0000000f00074202 */ /* 0x000fca0000000f00 */
[----:B------:R0:W-:Y:S01]  /*a0d0*/  @P4 STG.E.U16 desc[UR36][R6.64+0x52], R47 ;  /* 0x0000522f06004986 */ /* 0x0001e2000c101524 */
[----:B------:R-:W-:-:S03]  /*a0e0*/  ISETP.GT.AND P4, PT, R0, 0x31, P0 ;  /* 0x000000310000780c */ /* 0x000fc60000784270 */
[----:B------:R-:W-:Y:S01]  /*a0f0*/  @P1 STG.E.U16 desc[UR36][R4.64+0x60], R48 ;  /* 0x0000603004001986 */ /* 0x000fe2000c101524 */
[----:B------:R-:W-:Y:S01]  /*a100*/  ISETP.GT.AND P1, PT, R0, 0x31, P3 ;  /* 0x000000310000780c */ /* 0x000fe20001f24270 */
[----:B0-----:R-:W-:Y:S02]  /*a110*/  @P2 IMAD.MOV.U32 R6, RZ, RZ, R14 ;  /* 0x000000ffff062224 */ /* 0x001fe400078e000e */
[----:B------:R-:W-:-:S06]  /*a120*/  @P2 IMAD.MOV.U32 R7, RZ, RZ, R15 ;  /* 0x000000ffff072224 */ /* 0x000fcc00078e000f */
[----:B------:R-:W-:Y:S01]  /*a130*/  @P4 STG.E.U16 desc[UR36][R4.64+0x62], R49 ;  /* 0x0000623104004986 */ /* 0x000fe2000c101524 */
[----:B------:R-:W-:-:S03]  /*a140*/  ISETP.GT.AND P4, PT, R0, 0x39, P0 ;  /* 0x000000390000780c */ /* 0x000fc60000784270 */
[----:B------:R0:W-:Y:S01]  /*a150*/  @P2 STG.E.U16 desc[UR36][R6.64+0x60], R50 ;  /* 0x0000603206002986 */ /* 0x0001e2000c101524 */
[----:B------:R-:W-:Y:S01]  /*a160*/  ISETP.GT.AND P2, PT, R0, 0x38, P0 ;  /* 0x000000380000780c */ /* 0x000fe20000744270 */
[----:B0-----:R-:W-:Y:S02]  /*a170*/  @P1 IMAD.MOV.U32 R6, RZ, RZ, R14 ;  /* 0x000000ffff061224 */ /* 0x001fe400078e000e */
[----:B------:R-:W-:-:S05]  /*a180*/  @P1 IMAD.MOV.U32 R7, RZ, RZ, R15 ;  /* 0x000000ffff071224 */ /* 0x000fca00078e000f */
[----:B------:R0:W-:Y:S01]  /*a190*/  @P1 STG.E.U16 desc[UR36][R6.64+0x62], R51 ;  /* 0x0000623306001986 */ /* 0x0001e2000c101524 */
[----:B------:R-:W-:-:S04]  /*a1a0*/  ISETP.GT.AND P1, PT, R0, 0x38, P3 ;  /* 0x000000380000780c */ /* 0x000fc80001f24270 */
[----:B------:R-:W-:Y:S01]  /*a1b0*/  @P2 STG.E.U16 desc[UR36][R4.64+0x70], R52 ;  /* 0x0000703404002986 */ /* 0x000fe2000c101524 */
[----:B------:R-:W-:-:S03]  /*a1c0*/  ISETP.GT.AND P2, PT, R0, 0x39, P3 ;  /* 0x000000390000780c */ /* 0x000fc60001f44270 */
[----:B------:R-:W-:Y:S01]  /*a1d0*/  @P4 STG.E.U16 desc[UR36][R4.64+0x72], R53 ;  /* 0x0000723504004986 */ /* 0x000fe2000c101524 */
[----:B------:R-:W-:-:S04]  /*a1e0*/  ISETP.GT.AND P4, PT, R0, 0x40, P0 ;  /* 0x000000400000780c */ /* 0x000fc80000784270 */
        /* <DEDUP_REMOVED lines=12> */
[----:B0-----:R-:W-:Y:S01]  /*a2b0*/  @P2 MOV R6, R14 ;  /* 0x0000000e00062202 */ /* 0x001fe20000000f00 */
        /* <DEDUP_REMOVED lines=23> */
[----:B0-----:R-:W-:Y:S01]  /*a430*/  @P1 IMAD.MOV.U32 R6, RZ, RZ, R14 ;  /* 0x000000ffff061224 */ /* 0x001fe200078e000e */
[----:B------:R-:W-:-:S05]  /*a440*/  @P1 MOV R7, R15 ;  /* 0x0000000f00071202 */ /* 0x000fca0000000f00 */
        /* <DEDUP_REMOVED lines=25> */
[----:B------:R-:W-:Y:S02]  /*a5e0*/  ISETP.GT.AND P1, PT, R0, 0x68, P3 ;  /* 0x000000680000780c */ /* 0x000fe40001f24270 */
[----:B0-----:R-:W-:Y:S01]  /*a5f0*/  @P4 MOV R6, R14 ;  /* 0x0000000e00064202 */ /* 0x001fe20000000f00 */
[----:B------:R-:W-:-:S05]  /*a600*/  @P4 IMAD.MOV.U32 R7, RZ, RZ, R15 ;  /* 0x000000ffff074224 */ /* 0x000fca00078e000f */
        /* <DEDUP_REMOVED lines=15> */
[----:B------:R-:W-:Y:S01]  /*a700*/  ISETP.GT.AND P1, PT, R0, 0x71, P3 ;  /* 0x000000710000780c */ /* 0x000fe20001f24270 */
[----:B0-----:R-:W-:Y:S02]  /*a710*/  @P4 IMAD.MOV.U32 R6, RZ, RZ, R14 ;  /* 0x000000ffff064224 */ /* 0x001fe400078e000e */
[----:B------:R-:W-:-:S05]  /*a720*/  @P4 IMAD.MOV.U32 R7, RZ, RZ, R15 ;  /* 0x000000ffff074224 */ /* 0x000fca00078e000f */
[----:B------:R-:W-:Y:S01]  /*a730*/  @P2 STG.E.U16 desc[UR36][R4.64+0xe2], R81 ;  /* 0x0000e25104002986 */ /* 0x000fe2000c101524 */
[C---:B------:R-:W-:Y:S02]  /*a740*/  ISETP.GT.AND P2, PT, R0.reuse, 0x78, P0 ;  /* 0x000000780000780c */ /* 0x040fe40000744270 */
[C---:B------:R-:W-:Y:S01]  /*a750*/  ISETP.GT.AND P0, PT, R0.reuse, 0x79, P0 ;  /* 0x000000790000780c */ /* 0x040fe20000704270 */
[----:B------:R0:W-:Y:S01]  /*a760*/  @P4 STG.E.U16 desc[UR36][R6.64+0xe0], R82 ;  /* 0x0000e05206004986 */ /* 0x0001e2000c101524 */
[C---:B------:R-:W-:Y:S02]  /*a770*/  ISETP.GT.AND P4, PT, R0.reuse, 0x78, P3 ;  /* 0x000000780000780c */ /* 0x040fe40001f84270 */
[----:B------:R-:W-:Y:S01]  /*a780*/  ISETP.GT.AND P3, PT, R0, 0x79, P3 ;  /* 0x000000790000780c */ /* 0x000fe20001f64270 */
[----:B0-----:R-:W-:Y:S01]  /*a790*/  @P1 IMAD.MOV.U32 R6, RZ, RZ, R14 ;  /* 0x000000ffff061224 */ /* 0x001fe200078e000e */
[----:B------:R-:W-:-:S05]  /*a7a0*/  @P1 MOV R7, R15 ;  /* 0x0000000f00071202 */ /* 0x000fca0000000f00 */
[----:B------:R-:W-:Y:S04]  /*a7b0*/  @P1 STG.E.U16 desc[UR36][R6.64+0xe2], R83 ;  /* 0x0000e25306001986 */ /* 0x000fe8000c101524 */
[----:B------:R-:W-:Y:S04]  /*a7c0*/  @P2 STG.E.U16 desc[UR36][R4.64+0xf0], R84 ;  /* 0x0000f05404002986 */ /* 0x000fe8000c101524 */
[----:B------:R0:W-:Y:S02]  /*a7d0*/  @P0 STG.E.U16 desc[UR36][R4.64+0xf2], R85 ;  /* 0x0000f25504000986 */ /* 0x0001e4000c101524 */
[----:B0-----:R-:W-:-:S02]  /*a7e0*/  @P4 IMAD.MOV.U32 R4, RZ, RZ, R14 ;  /* 0x000000ffff044224 */ /* 0x001fc400078e000e */
[----:B------:R-:W-:-:S05]  /*a7f0*/  @P4 IMAD.MOV.U32 R5, RZ, RZ, R15 ;  /* 0x000000ffff054224 */ /* 0x000fca00078e000f */
[----:B------:R0:W-:Y:S04]  /*a800*/  @P4 STG.E.U16 desc[UR36][R4.64+0xf0], R86 ;  /* 0x0000f05604004986 */ /* 0x0001e8000c101524 */
[----:B------:R0:W-:Y:S02]  /*a810*/  @P3 STG.E.U16 desc[UR36][R14.64+0xf2], R87 ;  /* 0x0000f2570e003986 */ /* 0x0001e4000c101524 */
.L_x_284:
[----:B------:R-:W-:Y:S05]  /*a820*/  BSYNC B0 ;  /* 0x0000000000007941 */ /* 0x000fea0003800000 */
.L_x_32:
[----:B------:R-:W-:Y:S01]  /*a830*/  ULDC UR4, c[0x0][0xc] ;  /* 0x0000030000047ab9 */ /* 0x000fe20000000800 */
[----:B------:R-:W-:Y:S01]  /*a840*/  ULDC UR5, c[0x0][0x10] ;  /* 0x0000040000057ab9 */ /* 0x000fe20000000800 */
[----:B0-----:R-:W0:Y:S01]  /*a850*/  LDC R5, c[0x0][0x14] ;  /* 0x00000500ff057b82 */ /* 0x001e220000000800 */
[----:B------:R-:W-:Y:S01]  /*a860*/  UIMAD.WIDE.U32 UR4, UR4, UR5, URZ ;  /* 0x00000005040472a5 */ /* 0x000fe2000f8e003f */
[----:B------:R-:W-:Y:S01]  /*a870*/  PRMT R0, RZ, 0x7610, R0 ;  /* 0x00007610ff007816 */ /* 0x000fe20000000000 */
[----:B------:R-:W-:Y:S02]  /*a880*/  IMAD.MOV.U32 R153, RZ, RZ, -0x1 ;  /* 0xffffffffff997424 */ /* 0x000fe400078e00ff */
[----:B------:R-:W-:Y:S02]  /*a890*/  IMAD.MOV.U32 R23, RZ, RZ, -0x1 ;  /* 0xffffffffff177424 */ /* 0x000fe400078e00ff */
[----:B0-----:R-:W-:-:S04]  /*a8a0*/  IMAD.WIDE.U32 R16, R5, UR4, R16 ;  /* 0x0000000405107c25 */ /* 0x001fc8000f8e0010 */
[----:B------:R-:W-:Y:S01]  /*a8b0*/  IMAD R5, R5, UR5, RZ ;  /* 0x0000000505057c24 */ /* 0x000fe2000f8e02ff */
[----:B------:R-:W-:Y:S02]  /*a8c0*/  ULDC.64 UR4, c[0x0][0x650] ;  /* 0x0001940000047ab9 */ /* 0x000fe40000000a00 */
[----:B------:R-:W-:Y:S01]  /*a8d0*/  ISETP.GE.U32.AND P0, PT, R16, UR4, PT ;  /* 0x0000000410007c0c */ /* 0x000fe2000bf06070 */
[----:B------:R-:W-:-:S05]  /*a8e0*/  IMAD.IADD R17, R17, 0x1, R5 ;  /* 0x0000000111117824 */ /* 0x000fca00078e0205 */
[----:B------:R-:W-:-:S13]  /*a8f0*/  ISETP.GE.U32.AND.EX P0, PT, R17, UR5, PT, P0 ;  /* 0x0000000511007c0c */ /* 0x000fda000bf06100 */
[----:B------:R-:W-:Y:S05]  /*a900*/  @P0 BRA `(.L_x_285) ;  /* 0x0000000400640947 */ /* 0x000fea0003800000 */
[----:B------:R-:W0:Y:S01]  /*a910*/  S2R R12, SR_CTAID.X ;  /* 0x00000000000c7919 */ /* 0x000e220000002500 */
[----:B------:R-:W3:Y:S01]  /*a920*/  LDC.64 R10, c[0x0][0x628] ;  /* 0x00018a00ff0a7b82 */ /* 0x000ee20000000a00 */
[----:B------:R-:W-:Y:S01]  /*a930*/  ULDC UR4, c[0x0][0x150] ;  /* 0x0000540000047ab9 */ /* 0x000fe20000000800 */
[----:B-12---:R-:W-:Y:S01]  /*a940*/  IMAD.MOV.U32 R8, RZ, RZ, R16 ;  /* 0x000000ffff087224 */ /* 0x006fe200078e0010 */
[----:B------:R-:W1:Y:S01]  /*a950*/  S2R R24, SR_CTAID.Y ;  /* 0x0000000000187919 */ /* 0x000e620000002600 */
[----:B------:R-:W-:-:S04]  /*a960*/  IMAD.MOV.U32 R9, RZ, RZ, R17 ;  /* 0x000000ffff097224 */ /* 0x000fc800078e0011 */
[----:B------:R-:W2:Y:S08]  /*a970*/  LDC R21, c[0x0][0x144] ;  /* 0x00005100ff157b82 */ /* 0x000eb00000000800 */
[----:B------:R-:W1:Y:S08]  /*a980*/  LDC R0, c[0x0][0x630] ;  /* 0x00018c00ff007b82 */ /* 0x000e700000000800 */
[----:B------:R-:W1:Y:S01]  /*a990*/  LDC.64 R14, c[0x0][0x620] ;  /* 0x00018800ff0e7b82 */ /* 0x000e620000000a00 */
[----:B---3--:R-:W-:-:S04]  /*a9a0*/  ISETP.NE.U32.AND P0, PT, R10, RZ, PT ;  /* 0x000000ff0a00720c */ /* 0x008fc80003f05070 */
[----:B------:R-:W-:Y:S02]  /*a9b0*/  ISETP.NE.AND.EX P0, PT, R11, RZ, PT, P0 ;  /* 0x000000ff0b00720c */ /* 0x000fe40003f05300 */
[----:B0-----:R-:W-:-:S05]  /*a9c0*/  I2FP.F32.U32 R3, R12 ;  /* 0x0000000c00037245 */ /* 0x001fca0000201000 */
[----:B------:R-:W-:-:S04]  /*a9d0*/  FMUL R3, R3, UR4 ;  /* 0x0000000403037c20 */ /* 0x000fc80008400000 */
[----:B------:R0:W3:Y:S02]  /*a9e0*/  F2I.U32.TRUNC.NTZ R20, R3 ;  /* 0x0000000300147305 */ /* 0x0000e4000020f000 */
[----:B--2---:R-:W-:Y:S05]  /*a9f0*/  @!P0 BRA `(.L_x_286) ;  /* 0x0000000000288947 */ /* 0x004fea0003800000 */
[----:B0-----:R-:W0:Y:S02]  /*aa00*/  LDC R3, c[0x0][0x634] ;  /* 0x00018d00ff037b82 */ /* 0x001e240000000800 */
[----:B0-----:R-:W-:-:S05]  /*aa10*/  IADD3 R3, P0, R16, R3, RZ ;  /* 0x0000000310037210 */ /* 0x001fca0007f1e0ff */
[----:B------:R-:W-:-:S04]  /*aa20*/  IMAD.X R13, RZ, RZ, R17, P0 ;  /* 0x000000ffff0d7224 */ /* 0x000fc800000e0611 */
[----:B------:R-:W-:-:S04]  /*aa30*/  IMAD.WIDE.U32 R4, R13, R10, RZ ;  /* 0x0000000a0d047225 */ /* 0x000fc800078e00ff */
[----:B------:R-:W-:-:S04]  /*aa40*/  IMAD.WIDE.U32 R6, P0, R3, R11, R4 ;  /* 0x0000000b03067225 */ /* 0x000fc80007800004 */
[----:B------:R-:W-:Y:S01]  /*aa50*/  IMAD.WIDE.U32 R4, R3, R10, RZ ;  /* 0x0000000a03047225 */ /* 0x000fe200078e00ff */
[----:B------:R-:W-:-:S03]  /*aa60*/  IADD3.X R9, RZ, RZ, RZ, P0, !PT ;  /* 0x000000ffff097210 */ /* 0x000fc600007fe4ff */
[----:B------:R-:W-:Y:S01]  /*aa70*/  IMAD.MOV.U32 R8, RZ, RZ, R7 ;  /* 0x000000ffff087224 */ /* 0x000fe200078e0007 */
[----:B------:R-:W-:-:S05]  /*aa80*/  IADD3 RZ, P0, R5, R6, RZ ;  /* 0x0000000605ff7210 */ /* 0x000fca0007f1e0ff */
[----:B------:R-:W-:-:S08]  /*aa90*/  IMAD.WIDE.U32.X R8, R13, R11, R8, P0 ;  /* 0x0000000b0d087225 */ /* 0x000fd000000e0408 */
.L_x_286:
[----:B------:R-:W2:Y:S01]  /*aaa0*/  LDC.64 R30, c[0x0][0x640] ;  /* 0x00019000ff1e7b82 */ /* 0x000ea20000000a00 */
[-CC-:B-1----:R-:W-:Y:S01]  /*aab0*/  SHF.R.U64 R23, R8, R0.reuse, R9.reuse ;  /* 0x0000000008177219 */ /* 0x182fe20000001209 */
[----:B---3--:R-:W-:Y:S01]  /*aac0*/  IMAD.MOV R20, RZ, RZ, -R20 ;  /* 0x000000ffff147224 */ /* 0x008fe200078e0a14 */
[----:B------:R-:W-:Y:S01]  /*aad0*/  SHF.R.U32.HI R0, RZ, R0, R9 ;  /* 0x00000000ff007219 */ /* 0x000fe20000011609 */
[----:B------:R-:W-:Y:S01]  /*aae0*/  ULDC UR4, c[0x0][0x154] ;  /* 0x0000550000047ab9 */ /* 0x000fe20000000800 */
[----:B0-----:R-:W-:Y:S01]  /*aaf0*/  IADD3 R3, P0, RZ, -R23, RZ ;  /* 0x80000017ff037210 */ /* 0x001fe20007f1e0ff */
[----:B------:R-:W-:Y:S02]  /*ab00*/  IMAD R26, R21, R20, R12 ;  /* 0x00000014151a7224 */ /* 0x000fe400078e020c */
[----:B------:R-:W0:Y:S01]  /*ab10*/  LDC R6, c[0x0][0x618] ;  /* 0x00018600ff067b82 */ /* 0x000e220000000800 */
[----:B------:R-:W-:Y:S02]  /*ab20*/  IMAD.MOV.U32 R7, RZ, RZ, 0x1 ;  /* 0x00000001ff077424 */ /* 0x000fe400078e00ff */
[----:B------:R-:W-:-:S04]  /*ab30*/  IMAD.X R5, RZ, RZ, ~R0, P0 ;  /* 0x000000ffff057224 */ /* 0x000fc800000e0e00 */
[-C--:B------:R-:W-:Y:S01]  /*ab40*/  IMAD R0, R5, R14.reuse, RZ ;  /* 0x0000000e05007224 */ /* 0x080fe200078e02ff */
[----:B------:R-:W1:Y:S01]  /*ab50*/  LDC R8, c[0x0][0x608] ;  /* 0x00018200ff087b82 */ /* 0x000e620000000800 */
[----:B------:R-:W-:-:S04]  /*ab60*/  IMAD.WIDE.U32 R4, R3, R14, R16 ;  /* 0x0000000e03047225 */ /* 0x000fc800078e0010 */
[----:B------:R-:W-:Y:S01]  /*ab70*/  IMAD R3, R3, R15, R0 ;  /* 0x0000000f03037224 */ /* 0x000fe200078e0200 */
[----:B------:R-:W-:Y:S02]  /*ab80*/  I2FP.F32.U32 R0, R24 ;  /* 0x0000001800007245 */ /* 0x000fe40000201000 */
[----:B------:R-:W3:Y:S01]  /*ab90*/  LDC R28, c[0x0][0x658] ;  /* 0x00019600ff1c7b82 */ /* 0x000ee20000000800 */
[----:B------:R-:W-:Y:S01]  /*aba0*/  IMAD.IADD R3, R5, 0x1, R3 ;  /* 0x0000000105037824 */ /* 0x000fe200078e0203 */
[----:B--2---:R-:W-:Y:S01]  /*abb0*/  ISETP.NE.U32.AND P0, PT, R30, RZ, PT ;  /* 0x000000ff1e00720c */ /* 0x004fe20003f05070 */
[----:B------:R-:W-:Y:S01]  /*abc0*/  FMUL R0, R0, UR4 ;  /* 0x0000000400007c20 */ /* 0x000fe20008400000 */
[----:B------:R-:W-:Y:S02]  /*abd0*/  IMAD.MOV.U32 R5, RZ, RZ, -0x1 ;  /* 0xffffffffff057424 */ /* 0x000fe400078e00ff */
[----:B------:R-:W-:Y:S01]  /*abe0*/  ISETP.NE.AND.EX P0, PT, R31, RZ, PT, P0 ;  /* 0x000000ff1f00720c */ /* 0x000fe20003f05300 */
[----:B------:R2:W2:Y:S01]  /*abf0*/  F2I.U32.TRUNC.NTZ R14, R0 ;  /* 0x00000000000e7305 */ /* 0x0004a2000020f000 */
[----:B------:R-:W2:Y:S01]  /*ac00*/  LDC R15, c[0x0][0x148] ;  /* 0x00005200ff0f7b82 */ /* 0x000ea20000000800 */
[----:B0-----:R-:W-:-:S02]  /*ac10*/  SHF.R.U64 R12, R4, R6, R3 ;  /* 0x00000006040c7219 */ /* 0x001fc40000001203 */
[----:B------:R-:W-:-:S05]  /*ac20*/  SHF.R.U32.HI R3, RZ, R6, R3 ;  /* 0x00000006ff037219 */ /* 0x000fca0000011603 */
[----:B------:R-:W0:Y:S01]  /*ac30*/  LDC R20, c[0x0][0x600] ;  /* 0x00018000ff147b82 */ /* 0x000e220000000800 */
[-CC-:B-1----:R-:W-:Y:S02]  /*ac40*/  SHF.R.U64 R10, R12, R8.reuse, R3.reuse ;  /* 0x000000080c0a7219 */ /* 0x182fe40000001203 */
[----:B------:R-:W-:-:S05]  /*ac50*/  SHF.R.U32.HI R3, RZ, R8, R3 ;  /* 0x00000008ff037219 */ /* 0x000fca0000011603 */
[----:B------:R-:W1:Y:S01]  /*ac60*/  LDC R25, c[0x0][0x648] ;  /* 0x00019200ff197b82 */ /* 0x000e620000000800 */
[-C--:B---3--:R-:W-:Y:S02]  /*ac70*/  SHF.L.U32 R4, R5, R28.reuse, RZ ;  /* 0x0000001c05047219 */ /* 0x088fe400000006ff */
[-CC-:B------:R-:W-:Y:S02]  /*ac80*/  SHF.R.U64 R13, R10, R28.reuse, R3.reuse ;  /* 0x0000001c0a0d7219 */ /* 0x180fe40000001203 */
[----:B------:R-:W-:Y:S02]  /*ac90*/  SHF.R.U32.HI R5, RZ, R28, R3 ;  /* 0x0000001cff057219 */ /* 0x000fe40000011603 */
[----:B------:R-:W-:Y:S01]  /*aca0*/  LOP3.LUT R21, RZ, R4, RZ, 0x33, !PT ;  /* 0x00000004ff157212 */ /* 0x000fe200078e33ff */
[----:B------:R-:W3:Y:S01]  /*acb0*/  LDC R27, c[0x0][0x638] ;  /* 0x00018e00ff1b7b82 */ /* 0x000ee20000000800 */
[----:B------:R-:W-:Y:S01]  /*acc0*/  SHF.L.U32 R28, R7, R28, RZ ;  /* 0x0000001c071c7219 */ /* 0x000fe200000006ff */
[----:B------:R-:W-:-:S06]  /*acd0*/  IMAD.MOV.U32 R4, RZ, RZ, R13 ;  /* 0x000000ffff047224 */ /* 0x000fcc00078e000d */
[----:B------:R-:W0:Y:S01]  /*ace0*/  LDC R29, c[0x0][0x610] ;  /* 0x00018400ff1d7b82 */ /* 0x000e220000000800 */
[----:B------:R-:W-:Y:S05]  /*acf0*/  @!P0 BRA `(.L_x_287) ;  /* 0x0000000000288947 */ /* 0x000fea0003800000 */
[----:B--2---:R-:W2:Y:S02]  /*ad00*/  LDC R0, c[0x0][0x64c] ;  /* 0x00019300ff007b82 */ /* 0x004ea40000000800 */
[----:B--2---:R-:W-:-:S05]  /*ad10*/  IADD3 R3, P0, R13, R0, RZ ;  /* 0x000000000d037210 */ /* 0x004fca0007f1e0ff */
        /* <DEDUP_REMOVED lines=8> */
.L_x_287:
[----:B------:R-:W-:Y:S01]  /*ada0*/  ISETP.NE.AND P0, PT, R2, 0x1, PT ;  /* 0x000000010200780c */ /* 0x000fe20003f05270 */
[----:B--2---:R-:W-:Y:S01]  /*adb0*/  IMAD.MOV R14, RZ, RZ, -R14 ;  /* 0x000000ffff0e7224 */ /* 0x004fe200078e0a0e */
[----:B-1----:R-:W-:Y:S01]  /*adc0*/  SHF.R.U64 R0, R4, R25, R5 ;  /* 0x0000001904007219 */ /* 0x002fe20000001205 */
[----:B0-----:R-:W-:Y:S01]  /*add0*/  VIADD R5, R20, 0xffffffff ;  /* 0xffffffff14057836 */ /* 0x001fe20000000000 */
[----:B------:R-:W-:Y:S01]  /*ade0*/  LOP3.LUT R3, R10, R21, RZ, 0xc0, !PT ;  /* 0x000000150a037212 */ /* 0x000fe200078ec0ff */
[----:B------:R-:W-:Y:S02]  /*adf0*/  IMAD.MOV.U32 R6, RZ, RZ, 0x1 ;  /* 0x00000001ff067424 */ /* 0x000fe400078e00ff */
[----:B------:R-:W-:Y:S01]  /*ae00*/  IMAD.MOV R4, RZ, RZ, -R0 ;  /* 0x000000ffff047224 */ /* 0x000fe200078e0a00 */
[----:B------:R-:W-:Y:S01]  /*ae10*/  LOP3.LUT R5, R12, R5, RZ, 0xc0, !PT ;  /* 0x000000050c057212 */ /* 0x000fe200078ec0ff */
[----:B------:R-:W-:Y:S02]  /*ae20*/  IMAD R3, R28, R0, R3 ;  /* 0x000000001c037224 */ /* 0x000fe400078e0203 */
[----:B---3--:R-:W-:-:S02]  /*ae30*/  IMAD R0, R4, R27, R13 ;  /* 0x0000001b04007224 */ /* 0x008fc400078e020d */
[----:B------:R-:W-:Y:S02]  /*ae40*/  @P0 IMAD R26, R15, R14, R24 ;  /* 0x0000000e0f1a0224 */ /* 0x000fe400078e0218 */
[----:B------:R-:W-:Y:S01]  /*ae50*/  IMAD R4, R0, R20, R5 ;  /* 0x0000001400047224 */ /* 0x000fe200078e0205 */
[----:B------:R-:W-:Y:S01]  /*ae60*/  PRMT R0, R6, 0x7610, R0 ;  /* 0x0000761006007816 */ /* 0x000fe20000000000 */
[----:B------:R-:W-:-:S05]  /*ae70*/  IMAD R3, R3, R29, R26 ;  /* 0x0000001d03037224 */ /* 0x000fca00078e021a */
[----:B------:R-:W-:Y:S02]  /*ae80*/  SEL R153, R4, R3, !P0 ;  /* 0x0000000304997207 */ /* 0x000fe40004000000 */
[----:B------:R-:W-:-:S07]  /*ae90*/  SEL R3, R3, R4, !P0 ;  /* 0x0000000403037207 */ /* 0x000fce0004000000 */
.L_x_285:
[----:B------:R-:W-:Y:S01]  /*aea0*/  LOP3.LUT P0, RZ, R0, 0xff, RZ, 0xc0, !PT ;  /* 0x000000ff00ff7812 */ /* 0x000fe2000780c0ff */
[----:B------:R-:W-:-:S12]  /*aeb0*/  IMAD.MOV.U32 R152, RZ, RZ, R3 ;  /* 0x000000ffff987224 */ /* 0x000fd800078e0003 */
[----:B------:R-:W-:Y:S05]  /*aec0*/  @P0 BRA `(.L_x_288) ;  /* 0xffffff6000b00947 */ /* 0x000fea000383ffff */
[----:B------:R-:W-:Y:S05]  /*aed0*/  EXIT ;  /* 0x000000000000794d */ /* 0x000fea0003800000 */
.L_x_7:
[----:B0-----:R-:W-:Y:S01]  /*aee0*/  ULDC.64 UR4, c[0x0][0x650] ;  /* 0x0001940000047ab9 */ /* 0x001fe20000000a00 */
        /* <DEDUP_REMOVED lines=25> */
.L_x_290:
[----:B------:R-:W0:Y:S01]  /*b080*/  LDC.64 R26, c[0x0][0x640] ;  /* 0x00019000ff1a7b82 */ /* 0x000e220000000a00 */
[-CC-:B------:R-:W-:Y:S02]  /*b090*/  SHF.R.U64 R20, R12, R8.reuse, R13.reuse ;  /* 0x000000080c147219 */ /* 0x180fe4000000120d */
[----:B------:R-:W-:Y:S02]  /*b0a0*/  SHF.R.U32.HI R6, RZ, R8, R13 ;  /* 0x00000008ff067219 */ /* 0x000fe4000001160d */
[----:B------:R-:W-:Y:S02]  /*b0b0*/  IADD3 R11, P0, RZ, -R20, RZ ;  /* 0x80000014ff0b7210 */ /* 0x000fe40007f1e0ff */
[----:B------:R-:W-:Y:S01]  /*b0c0*/  MOV R30, 0x1 ;  /* 0x00000001001e7802 */ /* 0x000fe20000000f00 */
[----:B------:R-:W1:Y:S02]  /*b0d0*/  LDC R10, c[0x0][0x618] ;  /* 0x00018600ff0a7b82 */ /* 0x000e640000000800 */
[----:B------:R-:W-:-:S04]  /*b0e0*/  IMAD.X R7, RZ, RZ, ~R6, P0 ;  /* 0x000000ffff077224 */ /* 0x000fc800000e0e06 */
[-C--:B------:R-:W-:Y:S02]  /*b0f0*/  IMAD R8, R7, R22.reuse, RZ ;  /* 0x0000001607087224 */ /* 0x080fe400078e02ff */
[----:B------:R-:W2:Y:S01]  /*b100*/  LDC R12, c[0x0][0x608] ;  /* 0x00018200ff0c7b82 */ /* 0x000ea20000000800 */
[----:B------:R-:W-:-:S04]  /*b110*/  IMAD.WIDE.U32 R6, R11, R22, R16 ;  /* 0x000000160b067225 */ /* 0x000fc800078e0010 */
[----:B------:R-:W-:-:S03]  /*b120*/  IMAD R11, R11, R23, R8 ;  /* 0x000000170b0b7224 */ /* 0x000fc600078e0208 */
[----:B------:R-:W3:Y:S01]  /*b130*/  LDC R25, c[0x0][0x658] ;  /* 0x00019600ff197b82 */ /* 0x000ee20000000800 */
[----:B------:R-:W-:Y:S01]  /*b140*/  IMAD.IADD R7, R7, 0x1, R11 ;  /* 0x0000000107077824 */ /* 0x000fe200078e020b */
[----:B0-----:R-:W-:-:S04]  /*b150*/  ISETP.NE.U32.AND P0, PT, R26, RZ, PT ;  /* 0x000000ff1a00720c */ /* 0x001fc80003f05070 */
[----:B------:R-:W-:Y:S02]  /*b160*/  ISETP.NE.AND.EX P0, PT, R27, RZ, PT, P0 ;  /* 0x000000ff1b00720c */ /* 0x000fe40003f05300 */
[----:B------:R-:W0:Y:S01]  /*b170*/  LDC R23, c[0x0][0x600] ;  /* 0x00018000ff177b82 */ /* 0x000e220000000800 */
[-CC-:B-1----:R-:W-:Y:S02]  /*b180*/  SHF.R.U64 R8, R6, R10.reuse, R7.reuse ;  /* 0x0000000a06087219 */ /* 0x182fe40000001207 */
[----:B------:R-:W-:Y:S01]  /*b190*/  SHF.R.U32.HI R7, RZ, R10, R7 ;  /* 0x0000000aff077219 */ /* 0x000fe20000011607 */
[----:B------:R-:W-:-:S04]  /*b1a0*/  IMAD.MOV.U32 R10, RZ, RZ, -0x1 ;  /* 0xffffffffff0a7424 */ /* 0x000fc800078e00ff */
        /* <DEDUP_REMOVED lines=21> */
.L_x_291:
[----:B------:R-:W-:Y:S01]  /*b300*/  ISETP.NE.AND P0, PT, R2, 0x1, PT ;  /* 0x000000010200780c */ /* 0x000fe20003f05270 */
[----:B0-----:R-:W-:Y:S01]  /*b310*/  VIADD R11, R23, 0xffffffff ;  /* 0xffffffff170b7836 */ /* 0x001fe20000000000 */
[----:B-1----:R-:W-:Y:S02]  /*b320*/  SHF.R.U64 R6, R6, R24, R7 ;  /* 0x0000001806067219 */ /* 0x002fe40000001207 */
[----:B------:R-:W-:Y:S02]  /*b330*/  SHF.L.U32 R30, R30, R25, RZ ;  /* 0x000000191e1e7219 */ /* 0x000fe400000006ff */
[----:B------:R-:W-:Y:S01]  /*b340*/  LOP3.LUT R5, R21, R32, RZ, 0xc0, !PT ;  /* 0x0000002015057212 */ /* 0x000fe200078ec0ff */
[----:B------:R-:W-:-:S04]  /*b350*/  IMAD.MOV R7, RZ, RZ, -R6 ;  /* 0x000000ffff077224 */ /* 0x000fc800078e0a06 */
[----:B------:R-:W-:Y:S01]  /*b360*/  IMAD R6, R30, R6, R5 ;  /* 0x000000061e067224 */ /* 0x000fe200078e0205 */
[----:B------:R-:W-:Y:S01]  /*b370*/  LOP3.LUT R5, R8, R11, RZ, 0xc0, !PT ;  /* 0x0000000b08057212 */ /* 0x000fe200078ec0ff */
[----:B------:R-:W-:Y:S02]  /*b380*/  @P0 IMAD R3, R9, R14, R4 ;  /* 0x0000000e09030224 */ /* 0x000fe400078e0204 */
[----:B--2---:R-:W-:Y:S02]  /*b390*/  IMAD R4, R7, R28, R22 ;  /* 0x0000001c07047224 */ /* 0x004fe400078e0216 */
[----:B---3--:R-:W-:Y:S01]  /*b3a0*/  IMAD R3, R6, R29, R3 ;  /* 0x0000001d06037224 */ /* 0x008fe200078e0203 */
[----:B------:R-:W-:Y:S01]  /*b3b0*/  MOV R6, R20 ;  /* 0x0000001400067202 */ /* 0x000fe20000000f00 */
[----:B------:R-:W-:Y:S02]  /*b3c0*/  IMAD R4, R4, R23, R5 ;  /* 0x0000001704047224 */ /* 0x000fe400078e0205 */
[----:B------:R-:W-:-:S03]  /*b3d0*/  IMAD.MOV.U32 R8, RZ, RZ, 0x1 ;  /* 0x00000001ff087424 */ /* 0x000fc600078e00ff */
[----:B------:R-:W-:Y:S02]  /*b3e0*/  SEL R7, R4, R3, !P0 ;  /* 0x0000000304077207 */ /* 0x000fe40004000000 */
[----:B------:R-:W-:-:S07]  /*b3f0*/  SEL R13, R3, R4, !P0 ;  /* 0x00000004030d7207 */ /* 0x000fce0004000000 */
.L_x_289:
[----:B------:R-:W-:-:S08]  /*b400*/  NOP ;  /* 0x0000000000007918 */ /* 0x000fd00000000000 */
[----:B------:R-:W0:-:S00]  /*b410*/  USETMAXREG.DEALLOC.CTAPOOL 0x28 ;  /* 0x00000028000079c8 */ /* 0x000e0000080e0500 */
[----:B0-----:R-:W-:-:S13]  /*b420*/  ISETP.NE.AND P0, PT, R0, RZ, PT ;  /* 0x000000ff0000720c */ /* 0x001fda0003f05270 */
[----:B------:R-:W-:Y:S05]  /*b430*/  @P0 EXIT ;  /* 0x000000000000094d */ /* 0x000fea0003800000 */
[----:B------:R-:W-:Y:S01]  /*b440*/  LOP3.LUT P0, RZ, R8, 0xff, RZ, 0xc0, !PT ;  /* 0x000000ff08ff7812 */ /* 0x000fe2000780c0ff */
[----:B------:R-:W-:Y:S02]  /*b450*/  IMAD.MOV.U32 R0, RZ, RZ, 0x1 ;  /* 0x00000001ff007424 */ /* 0x000fe400078e00ff */
[----:B------:R-:W-:-:S10]  /*b460*/  IMAD.MOV.U32 R3, RZ, RZ, RZ ;  /* 0x000000ffff037224 */ /* 0x000fd400078e00ff */
[----:B------:R-:W-:Y:S05]  /*b470*/  @!P0 BRA `(.L_x_292) ;  /* 0x0000000c003c8947 */ /* 0x000fea0003800000 */
[----:B------:R-:W0:Y:S01]  /*b480*/  LDC R0, c[0x0][0x28c] ;  /* 0x0000a300ff007b82 */ /* 0x000e220000000800 */
[----:B------:R-:W-:Y:S01]  /*b490*/  ULDC UR5, c[0x0][0x658] ;  /* 0x0001960000057ab9 */ /* 0x000fe20000000800 */
[----:B------:R-:W-:Y:S01]  /*b4a0*/  UMOV UR7, 0xffffffff ;  /* 0xffffffff00077882 */ /* 0x000fe20000000000 */
[----:B------:R-:W-:Y:S01]  /*b4b0*/  ULDC UR6, c[0x0][0xc] ;  /* 0x0000030000067ab9 */ /* 0x000fe20000000800 */
[----:B------:R-:W-:Y:S01]  /*b4c0*/  USHF.L.U32 UR8, UR7, UR5, URZ ;  /* 0x0000000507087299 */ /* 0x000fe2000800063f */
[----:B------:R-:W-:Y:S01]  /*b4d0*/  BSSY B0, `(.L_x_292) ;  /* 0x00000c9000007945 */ /* 0x000fe20003800000 */
[----:B------:R-:W-:Y:S01]  /*b4e0*/  UMOV UR9, 0x1 ;  /* 0x0000000100097882 */ /* 0x000fe20000000000 */
[----:B------:R-:W-:Y:S01]  /*b4f0*/  ULDC UR7, c[0x0][0x10] ;  /* 0x0000040000077ab9 */ /* 0x000fe20000000800 */
[----:B------:R-:W1:Y:S01]  /*b500*/  S2UR UR10, SR_CgaCtaId ;  /* 0x00000000000a79c3 */ /* 0x000e620000008800 */
[----:B------:R-:W-:Y:S01]  /*b510*/  UIMAD.WIDE.U32 UR6, UR6, UR7, URZ ;  /* 0x00000007060672a5 */ /* 0x000fe2000f8e003f */
[----:B------:R-:W-:Y:S01]  /*b520*/  IMAD.MOV.U32 R9, RZ, RZ, 0x1 ;  /* 0x00000001ff097424 */ /* 0x000fe200078e00ff */
[----:B------:R-:W-:Y:S01]  /*b530*/  USHF.L.U32 UR18, UR9, UR5, URZ ;  /* 0x0000000509127299 */ /* 0x000fe2000800063f */
[----:B------:R-:W-:Y:S01]  /*b540*/  LOP3.LUT R12, R19, 0x2, RZ, 0xfc, !PT ;  /* 0x00000002130c7812 */ /* 0x000fe200078efcff */
[----:B------:R-:W-:Y:S01]  /*b550*/  ULDC UR4, c[0x0][0x600] ;  /* 0x0001800000047ab9 */ /* 0x000fe20000000800 */
[----:B------:R-:W-:Y:S01]  /*b560*/  ULDC UR5, c[0x0][0x14] ;  /* 0x0000050000057ab9 */ /* 0x000fe20000000800 */
[----:B------:R-:W-:-:S02]  /*b570*/  UIADD3 UR4, UR4, -0x1, URZ ;  /* 0xffffffff04047890 */ /* 0x000fc4000fffe03f */
[----:B------:R-:W-:Y:S02]  /*b580*/  UIMAD.WIDE.U32 UR20, UR6, UR5, URZ ;  /* 0x00000005061472a5 */ /* 0x000fe4000f8e003f */
[----:B------:R-:W-:Y:S02]  /*b590*/  UIMAD UR13, UR7, UR5, URZ ;  /* 0x00000005070d72a4 */ /* 0x000fe4000f8e023f */
[----:B------:R-:W-:Y:S02]  /*b5a0*/  ULOP3.LUT UR17, URZ, UR8, URZ, 0x33, !UPT ;  /* 0x000000083f117292 */ /* 0x000fe4000f8e333f */
[----:B------:R-:W-:Y:S01]  /*b5b0*/  UIADD3 UR13, UR21, UR13, URZ ;  /* 0x0000000d150d7290 */ /* 0x000fe2000fffe03f */
[----:B0-----:R-:W-:Y:S01]  /*b5c0*/  VIADD R0, R0, 0x3f ;  /* 0x0000003f00007836 */ /* 0x001fe20000000000 */
[----:B------:R-:W-:-:S04]  /*b5d0*/  ULDC.64 UR22, c[0x0][0x198] ;  /* 0x0000660000167ab9 */ /* 0x000fc80000000a00 */
[----:B------:R-:W-:Y:S01]  /*b5e0*/  SHF.R.S32.HI R3, RZ, 0x1f, R0 ;  /* 0x0000001fff037819 */ /* 0x000fe20000011400 */
[----:B-1----:R-:W-:-:S03]  /*b5f0*/  IMAD.U32 R10, RZ, RZ, UR10 ;  /* 0x0000000aff0a7e24 */ /* 0x002fc6000f8e00ff */
[----:B------:R-:W-:Y:S01]  /*b600*/  LEA.HI R3, R3, R0, RZ, 0x6 ;  /* 0x0000000003037211 */ /* 0x000fe200078f30ff */
[----:B------:R-:W-:-:S03]  /*b610*/  IMAD.MOV.U32 R0, RZ, RZ, 0x1 ;  /* 0x00000001ff007424 */ /* 0x000fc600078e00ff */
[----:B------:R-:W-:Y:S01]  /*b620*/  SHF.R.S32.HI R8, RZ, 0x6, R3 ;  /* 0x00000006ff087819 */ /* 0x000fe20000011403 */
[----:B------:R-:W-:-:S03]  /*b630*/  IMAD.MOV.U32 R3, RZ, RZ, RZ ;  /* 0x000000ffff037224 */ /* 0x000fc600078e00ff */
[----:B------:R-:W-:-:S07]  /*b640*/  IADD3 R11, R8, 0x1, RZ ;  /* 0x00000001080b7810 */ /* 0x000fce0007ffe0ff */
.L_x_303:
[----:B------:R-:W-:-:S03]  /*b650*/  UMOV UR5, 0xffffffff ;  /* 0xffffffff00057882 */ /* 0x000fc60000000000 */
[----:B------:R-:W-:Y:S05]  /*b660*/  BRA.DIV UR5, `(.L_x_293) ;  /* 0x0000000e05a87947 */ /* 0x000fea000b800000 */
[----:B------:R-:W-:-:S13]  /*b670*/  ELECT P6, URZ, PT ;  /* 0x00000000003f782f */ /* 0x000fda00038c0000 */
.L_x_314:
[----:B------:R-:W0:Y:S01]  /*b680*/  LDC R4, c[0x0][0x28c] ;  /* 0x0000a300ff047b82 */ /* 0x000e220000000800 */
[----:B------:R-:W-:Y:S01]  /*b690*/  BSSY B1, `(.L_x_294) ;  /* 0x0000039000017945 */ /* 0x000fe20003800000 */
[----:B0-----:R-:W-:-:S13]  /*b6a0*/  ISETP.LT.OR P6, PT, R4, 0x1, !P6 ;  /* 0x000000010400780c */ /* 0x001fda00077c1670 */
[----:B------:R-:W-:Y:S05]  /*b6b0*/  @P6 BRA `(.L_x_295) ;  /* 0x0000000000d86947 */ /* 0x000fea0003800000 */
[----:B------:R-:W-:Y:S02]  /*b6c0*/  IMAD R13, R13, 0x4, R10 ;  /* 0x000000040d0d7824 */ /* 0x000fe400078e020a */
[----:B------:R-:W-:Y:S02]  /*b6d0*/  IMAD.SHL.U32 R15, R7, 0x80, RZ ;  /* 0x00000080070f7824 */ /* 0x000fe400078e00ff */
[----:B------:R-:W-:Y:S02]  /*b6e0*/  IMAD.MOV.U32 R21, RZ, RZ, RZ ;  /* 0x000000ffff157224 */ /* 0x000fe400078e00ff */
[----:B------:R-:W-:Y:S02]  /*b6f0*/  IMAD.MOV.U32 R4, RZ, RZ, R11 ;  /* 0x000000ffff047224 */ /* 0x000fe400078e000b */
[----:B------:R-:W-:Y:S02]  /*b700*/  IMAD.MOV.U32 R5, RZ, RZ, R0 ;  /* 0x000000ffff057224 */ /* 0x000fe400078e0000 */
[----:B------:R-:W-:-:S02]  /*b710*/  IMAD.MOV.U32 R7, RZ, RZ, R3 ;  /* 0x000000ffff077224 */ /* 0x000fc400078e0003 */
[----:B------:R-:W-:-:S07]  /*b720*/  IMAD.SHL.U32 R20, R13, 0x40, RZ ;  /* 0x000000400d147824 */ /* 0x000fce00078e00ff */
.L_x_298:
[----:B------:R-:W0:Y:S01]  /*b730*/  S2UR UR5, SR_CgaCtaId ;  /* 0x00000000000579c3 */ /* 0x000e220000008800 */
[----:B------:R-:W-:Y:S02]  /*b740*/  MOV R13, 0x400 ;  /* 0x00000400000d7802 */ /* 0x000fe40000000f00 */
[----:B------:R-:W-:-:S13]  /*b750*/  LOP3.LUT P1, RZ, R18, 0x7f, RZ, 0xc0, !PT ;  /* 0x0000007f12ff7812 */ /* 0x000fda000782c0ff */
[----:B------:R-:W1:Y:S01]  /*b760*/  @!P1 LDC R14, c[0x0][0x500] ;  /* 0x00014000ff0e9b82 */ /* 0x000e620000000800 */
[----:B0-----:R-:W-:-:S04]  /*b770*/  MOV R10, UR5 ;  /* 0x00000005000a7c02 */ /* 0x001fc80008000f00 */
[----:B------:R-:W-:Y:S02]  /*b780*/  LEA R24, R10, R13, 0x18 ;  /* 0x0000000d0a187211 */ /* 0x000fe400078ec0ff */
[----:B------:R-:W-:-:S03]  /*b790*/  SHF.L.U32 R13, R5, 0x1f, RZ ;  /* 0x0000001f050d7819 */ /* 0x000fc600000006ff */
[----:B------:R-:W-:-:S04]  /*b7a0*/  IMAD R22, R7, 0x8, R24 ;  /* 0x0000000807167824 */ /* 0x000fc800078e0218 */
[----:B------:R-:W0:Y:S02]  /*b7b0*/  SYNCS.PHASECHK.TRANS64.TRYWAIT P0, [R22+URZ+0x20], R13 ;  /* 0x0000200d160075a7 */ /* 0x000e24000800017f */
[----:B01----:R-:W-:Y:S05]  /*b7c0*/  @!P0 BRA `(.L_x_296) ;  /* 0x0000000c00708947 */ /* 0x003fea0003800000 */
.L_x_315:
[----:B0-----:R-:W-:Y:S01]  /*b7d0*/  PRMT R13, R12, 0x9910, RZ ;  /* 0x000099100c0d7816 */ /* 0x001fe200000000ff */
[----:B------:R0:W-:Y:S03]  /*b7e0*/  @!P1 SYNCS.ARRIVE.TRANS64 RZ, [R22+URZ], R14 ;  /* 0x0000000e16ff99a7 */ /* 0x0001e6000800003f */
[----:B------:R-:W-:-:S13]  /*b7f0*/  ISETP.NE.AND P0, PT, R13, 0x2, PT ;  /* 0x000000020d00780c */ /* 0x000fda0003f05270 */
[----:B0-----:R-:W-:Y:S05]  /*b800*/  @P0 BRA `(.L_x_297) ;  /* 0x0000000000040947 */ /* 0x001fea0003800000 */
[----:B------:R-:W-:Y:S01]  /*b810*/  BPT.TRAP 0x1 ;  /* 0x000000040000795c */ /* 0x000fe20000300000 */
.L_x_297:
[----:B------:R-:W-:Y:S01]  /*b820*/  IMAD.SHL.U32 R13, R7, 0x4000, RZ ;  /* 0x00004000070d7824 */ /* 0x000fe200078e00ff */
[----:B------:R-:W-:Y:S01]  /*b830*/  R2UR UR9, R22 ;  /* 0x00000000160972ca */ /* 0x000fe200000e0000 */
[----:B------:R-:W-:Y:S01]  /*b840*/  VIADD R4, R4, 0xffffffff ;  /* 0xffffffff04047836 */ /* 0x000fe20000000000 */
[----:B------:R-:W-:Y:S01]  /*b850*/  R2UR UR11, R20 ;  /* 0x00000000140b72ca */ /* 0x000fe200000e0000 */
[--C-:B------:R-:W-:Y:S01]  /*b860*/  IMAD R14, R10, 0x1000, R13.reuse ;  /* 0x000010000a0e7824 */ /* 0x100fe200078e020d */
[----:B------:R-:W-:Y:S01]  /*b870*/  IADD3 R13, R24, 0x20100, R13 ;  /* 0x00020100180d7810 */ /* 0x000fe20007ffe00d */
[----:B------:R-:W-:Y:S01]  /*b880*/  UIADD3 UR6, UP0, UR22, 0xf0, URZ ;  /* 0x000000f016067890 */ /* 0x000fe2000ff1e03f */
[----:B------:R-:W-:Y:S01]  /*b890*/  R2UR UR10, R21 ;  /* 0x00000000150a72ca */ /* 0x000fe200000e0000 */
[----:B------:R-:W-:Y:S01]  /*b8a0*/  IMAD R14, R14, 0x2, R24 ;  /* 0x000000020e0e7824 */ /* 0x000fe200078e0218 */
[----:B------:R-:W-:Y:S01]  /*b8b0*/  R2UR UR12, R6 ;  /* 0x00000000060c72ca */ /* 0x000fe200000e0000 */
[----:B------:R-:W-:Y:S01]  /*b8c0*/  UIADD3 UR24, UP1, UR22, 0x1f0, URZ ;  /* 0x000001f016187890 */ /* 0x000fe2000ff3e03f */
[----:B------:R-:W-:Y:S01]  /*b8d0*/  R2UR UR16, R13 ;  /* 0x000000000d1072ca */ /* 0x000fe200000e0000 */
[----:B------:R-:W-:Y:S01]  /*b8e0*/  UIADD3.X UR7, URZ, UR23, URZ, UP0, !UPT ;  /* 0x000000173f077290 */ /* 0x000fe200087fe43f */
[----:B------:R-:W-:Y:S01]  /*b8f0*/  R2UR UR5, R14 ;  /* 0x000000000e0572ca */ /* 0x000fe200000e0000 */
[----:B------:R-:W-:Y:S01]  /*b900*/  VIADD R7, R7, 0x1 ;  /* 0x0000000107077836 */ /* 0x000fe20000000000 */
[----:B------:R-:W-:Y:S01]  /*b910*/  R2UR UR19, R15 ;  /* 0x000000000f1372ca */ /* 0x000fe200000e0000 */
[----:B------:R-:W-:Y:S01]  /*b920*/  UIADD3.X UR25, URZ, UR23, URZ, UP1, !UPT ;  /* 0x000000173f197290 */ /* 0x000fe20008ffe43f */
[----:B------:R-:W-:Y:S01]  /*b930*/  ISETP.GT.AND P1, PT, R4, 0x1, PT ;  /* 0x000000010400780c */ /* 0x000fe20003f24270 */
[----:B------:R-:W-:Y:S01]  /*b940*/  UMOV UR14, 0x0 ;  /* 0x00000000000e7882 */ /* 0x000fe20000000000 */
[----:B------:R-:W-:Y:S01]  /*b950*/  UMOV UR15, 0x10000000 ;  /* 0x10000000000f7882 */ /* 0x000fe20000000000 */
[----:B------:R-:W-:Y:S01]  /*b960*/  ISETP.NE.AND P0, PT, R7, 0x4, PT ;  /* 0x000000040700780c */ /* 0x000fe20003f05270 */
[----:B------:R-:W-:-:S03]  /*b970*/  VIADD R21, R21, 0x40 ;  /* 0x0000004015157836 */ /* 0x000fc60000000000 */
[----:B------:R-:W-:Y:S02]  /*b980*/  SEL R14, RZ, 0x1, P0 ;  /* 0x00000001ff0e7807 */ /* 0x000fe40000000000 */
[----:B------:R-:W-:Y:S01]  /*b990*/  UIADD3 UR8, UR5, 0x100, URZ ;  /* 0x0000010005087890 */ /* 0x000fe2000fffe03f */
[----:B------:R-:W-:Y:S02]  /*b9a0*/  SEL R7, R7, RZ, P0 ;  /* 0x000000ff07077207 */ /* 0x000fe40000000000 */
[----:B------:R-:W-:Y:S01]  /*b9b0*/  UMOV UR5, 0xf0000 ;  /* 0x000f000000057882 */ /* 0x000fe20000000000 */
[----:B------:R-:W-:-:S05]  /*b9c0*/  LOP3.LUT R5, R5, R14, RZ, 0x3c, !PT ;  /* 0x0000000e05057212 */ /* 0x000fca00078e3cff */
[----:B------:R0:W-:Y:S02]  /*b9d0*/  UTMALDG.3D.MULTICAST [UR8], [UR6], UR5, desc[UR14] ;  /* 0x00000e08060073b4 */ /* 0x0001e40008011805 */
[----:B0-----:R-:W-:Y:S01]  /*b9e0*/  UMOV UR8, UR16 ;  /* 0x0000001000087c82 */ /* 0x001fe20008000000 */
[----:B------:R-:W-:Y:S02]  /*b9f0*/  UMOV UR11, UR19 ;  /* 0x00000013000b7c82 */ /* 0x000fe40008000000 */
[----:B------:R0:W-:Y:S02]  /*ba00*/  UTMALDG.3D [UR8], [UR24], desc[UR14] ;  /* 0x00000e08180075b4 */ /* 0x0001e40008011000 */
[----:B0-----:R-:W-:Y:S05]  /*ba10*/  @P1 BRA `(.L_x_298) ;  /* 0xfffffffc00441947 */ /* 0x001fea000383ffff */
.L_x_295:
[----:B------:R-:W-:Y:S05]  /*ba20*/  BSYNC B1 ;  /* 0x0000000000017941 */ /* 0x000fea0003800000 */
.L_x_294:
[----:B------:R-:W-:Y:S01]  /*ba30*/  LOP3.LUT P1, RZ, R9, 0xff, RZ, 0xc0, !PT ;  /* 0x000000ff09ff7812 */ /* 0x000fe2000782c0ff */
[----:B------:R-:W-:Y:S01]  /*ba40*/  ULDC.64 UR6, c[0x0][0x650] ;  /* 0x0001940000067ab9 */ /* 0x000fe20000000a00 */
[----:B------:R-:W-:Y:S01]  /*ba50*/  IADD3 R3, R8, R3, RZ ;  /* 0x0000000308037210 */ /* 0x000fe20007ffe0ff */
[----:B------:R-:W-:Y:S01]  /*ba60*/  BSSY B1, `(.L_x_299) ;  /* 0x000006d000017945 */ /* 0x000fe20003800000 */
[----:B------:R-:W-:Y:S01]  /*ba70*/  IADD3 R16, P2, R16, UR20, RZ ;  /* 0x0000001410107c10 */ /* 0x000fe2000ff5e0ff */
[----:B------:R-:W-:Y:S01]  /*ba80*/  IMAD.MOV.U32 R13, RZ, RZ, -0x1 ;  /* 0xffffffffff0d7424 */ /* 0x000fe200078e00ff */
[----:B------:R-:W-:Y:S01]  /*ba90*/  ISETP.GT.U32.AND P0, PT, R3, 0x3, PT ;  /* 0x000000030300780c */ /* 0x000fe20003f04070 */
[----:B------:R-:W-:Y:S01]  /*baa0*/  IMAD.MOV.U32 R7, RZ, RZ, -0x1 ;  /* 0xffffffffff077424 */ /* 0x000fe200078e00ff */
[----:B------:R-:W-:Y:S01]  /*bab0*/  SHF.R.U32.HI R4, RZ, 0x2, R3 ;  /* 0x00000002ff047819 */ /* 0x000fe20000011603 */
[----:B------:R-:W-:Y:S01]  /*bac0*/  IMAD.MOV.U32 R6, RZ, RZ, -0x1 ;  /* 0xffffffffff067424 */ /* 0x000fe200078e00ff */
[----:B------:R-:W-:-:S02]  /*bad0*/  ISETP.LT.U32.AND P0, PT, R8, 0x4, P0 ;  /* 0x000000040800780c */ /* 0x000fc40000701070 */
[----:B------:R-:W-:Y:S01]  /*bae0*/  IADD3.X R17, R17, UR13, RZ, P2, !PT ;  /* 0x0000000d11117c10 */ /* 0x000fe200097fe4ff */
[----:B------:R-:W0:Y:S01]  /*baf0*/  @P1 S2R R10, SR_CgaCtaId ;  /* 0x00000000000a1919 */ /* 0x000e220000008800 */
[----:B------:R-:W-:Y:S02]  /*bb00*/  @P1 MOV R5, 0x400 ;  /* 0x0000040000051802 */ /* 0x000fe40000000f00 */
[----:B------:R-:W-:Y:S02]  /*bb10*/  ISETP.GE.U32.AND P2, PT, R16, UR6, PT ;  /* 0x0000000610007c0c */ /* 0x000fe4000bf46070 */
[----:B------:R-:W-:Y:S02]  /*bb20*/  LOP3.LUT R4, R4, 0x1, RZ, 0xc0, !PT ;  /* 0x0000000104047812 */ /* 0x000fe400078ec0ff */
[----:B------:R-:W-:Y:S02]  /*bb30*/  LOP3.LUT R3, R3, 0x3, RZ, 0xc0, !PT ;  /* 0x0000000303037812 */ /* 0x000fe400078ec0ff */
[----:B------:R-:W-:-:S02]  /*bb40*/  PRMT R9, RZ, 0x7610, R9 ;  /* 0x00007610ff097816 */ /* 0x000fc40000000009 */
[----:B0-----:R-:W-:-:S04]  /*bb50*/  @P1 LEA R5, R10, R5, 0x18 ;  /* 0x000000050a051211 */ /* 0x001fc800078ec0ff */
[----:B------:R0:W-:Y:S01]  /*bb60*/  @P1 SYNCS.ARRIVE.TRANS64.A1T0 RZ, [R5+URZ+0x58], RZ ;  /* 0x000058ff05ff19a7 */ /* 0x0001e2000810003f */
[----:B------:R-:W-:-:S04]  /*bb70*/  ISETP.NE.U32.AND P1, PT, R4, 0x1, PT ;  /* 0x000000010400780c */ /* 0x000fc80003f25070 */
[----:B------:R-:W-:Y:S02]  /*bb80*/  ISETP.GT.U32.AND P1, PT, R8, 0x3, !P1 ;  /* 0x000000030800780c */ /* 0x000fe40004f24070 */
[----:B0-----:R-:W-:Y:S02]  /*bb90*/  SEL R5, RZ, 0x1, !P0 ;  /* 0x00000001ff057807 */ /* 0x001fe40004000000 */
[----:B------:R-:W-:Y:S02]  /*bba0*/  ISETP.GE.U32.AND.EX P0, PT, R17, UR7, PT, P2 ;  /* 0x0000000711007c0c */ /* 0x000fe4000bf06120 */
[----:B------:R-:W-:-:S04]  /*bbb0*/  SEL R4, RZ, 0x1, !P1 ;  /* 0x00000001ff047807 */ /* 0x000fc80004800000 */
[----:B------:R-:W-:Y:S02]  /*bbc0*/  LOP3.LUT R0, R4, R0, R5, 0x96, !PT ;  /* 0x0000000004007212 */ /* 0x000fe400078e9605 */
[----:B------:R-:W-:-:S05]  /*bbd0*/  PRMT R4, RZ, 0x7610, R4 ;  /* 0x00007610ff047816 */ /* 0x000fca0000000004 */
[----:B------:R-:W-:Y:S05]  /*bbe0*/  @P0 BRA `(.L_x_300) ;  /* 0x0000000400500947 */ /* 0x000fea0003800000 */
[----:B------:R-:W0:Y:S01]  /*bbf0*/  S2R R15, SR_CTAID.X ;  /* 0x00000000000f7919 */ /* 0x000e220000002500 */
[----:B------:R-:W-:Y:S01]  /*bc00*/  ULDC.64 UR6, c[0x0][0x628] ;  /* 0x00018a0000067ab9 */ /* 0x000fe20000000a00 */
[----:B------:R-:W1:Y:S01]  /*bc10*/  LDC R20, c[0x0][0x144] ;  /* 0x00005100ff147b82 */ /* 0x000e620000000800 */
[----:B------:R-:W-:Y:S01]  /*bc20*/  ISETP.NE.U32.AND P0, PT, RZ, UR6, PT ;  /* 0x00000006ff007c0c */ /* 0x000fe2000bf05070 */
[----:B------:R-:W2:Y:S01]  /*bc30*/  S2R R13, SR_CTAID.Y ;  /* 0x00000000000d7919 */ /* 0x000ea20000002600 */
[----:B------:R-:W-:Y:S01]  /*bc40*/  ULDC UR8, c[0x0][0x630] ;  /* 0x00018c0000087ab9 */ /* 0x000fe20000000800 */
[----:B------:R-:W-:Y:S01]  /*bc50*/  ULDC UR9, c[0x0][0x150] ;  /* 0x0000540000097ab9 */ /* 0x000fe20000000800 */
[----:B------:R-:W-:Y:S01]  /*bc60*/  ISETP.NE.AND.EX P0, PT, RZ, UR7, PT, P0 ;  /* 0x00000007ff007c0c */ /* 0x000fe2000bf05300 */
[----:B------:R-:W-:Y:S02]  /*bc70*/  IMAD.MOV.U32 R4, RZ, RZ, R16 ;  /* 0x000000ffff047224 */ /* 0x000fe400078e0010 */
[----:B------:R-:W-:Y:S01]  /*bc80*/  IMAD.MOV.U32 R5, RZ, RZ, R17 ;  /* 0x000000ffff057224 */ /* 0x000fe200078e0011 */
[----:B0-----:R-:W-:-:S09]  /*bc90*/  I2FP.F32.U32 R22, R15 ;  /* 0x0000000f00167245 */ /* 0x001fd20000201000 */
[----:B------:R-:W-:Y:S05]  /*bca0*/  @!P0 BRA `(.L_x_301) ;  /* 0x0000000000288947 */ /* 0x000fea0003800000 */
[----:B------:R-:W-:Y:S02]  /*bcb0*/  ULDC UR5, c[0x0][0x634] ;  /* 0x00018d0000057ab9 */ /* 0x000fe40000000800 */
[----:B------:R-:W-:-:S05]  /*bcc0*/  IADD3 R5, P0, R16, UR5, RZ ;  /* 0x0000000510057c10 */ /* 0x000fca000ff1e0ff */
[----:B------:R-:W-:-:S04]  /*bcd0*/  IMAD.X R21, RZ, RZ, R17, P0 ;  /* 0x000000ffff157224 */ /* 0x000fc800000e0611 */
[----:B------:R-:W-:-:S04]  /*bce0*/  IMAD.WIDE.U32 R6, R21, UR6, RZ ;  /* 0x0000000615067c25 */ /* 0x000fc8000f8e00ff */
[----:B------:R-:W-:-:S04]  /*bcf0*/  IMAD.WIDE.U32 R6, P0, R5, UR7, R6 ;  /* 0x0000000705067c25 */ /* 0x000fc8000f800006 */
[----:B------:R-:W-:Y:S01]  /*bd00*/  IMAD.WIDE.U32 R4, R5, UR6, RZ ;  /* 0x0000000605047c25 */ /* 0x000fe2000f8e00ff */
[----:B------:R-:W-:-:S04]  /*bd10*/  MOV R4, R7 ;  /* 0x0000000700047202 */ /* 0x000fc80000000f00 */
[----:B------:R-:W-:Y:S01]  /*bd20*/  IADD3 RZ, P1, R5, R6, RZ ;  /* 0x0000000605ff7210 */ /* 0x000fe20007f3e0ff */
[----:B------:R-:W-:-:S04]  /*bd30*/  IMAD.X R5, RZ, RZ, RZ, P0 ;  /* 0x000000ffff057224 */ /* 0x000fc800000e06ff */
[----:B------:R-:W-:-:S08]  /*bd40*/  IMAD.WIDE.U32.X R4, R21, UR7, R4, P1 ;  /* 0x0000000715047c25 */ /* 0x000fd000088e0404 */
.L_x_301:
[----:B------:R-:W-:Y:S01]  /*bd50*/  FMUL R22, R22, UR9 ;  /* 0x0000000916167c20 */ /* 0x000fe20008400000 */
[--C-:B------:R-:W-:Y:S01]  /*bd60*/  SHF.R.U64 R14, R4, UR8, R5.reuse ;  /* 0x00000008040e7c19 */ /* 0x100fe20008001205 */
[----:B------:R-:W-:Y:S01]  /*bd70*/  ULDC.64 UR6, c[0x0][0x620] ;  /* 0x0001880000067ab9 */ /* 0x000fe20000000a00 */
[----:B------:R-:W-:Y:S01]  /*bd80*/  SHF.R.U32.HI R4, RZ, UR8, R5 ;  /* 0x00000008ff047c19 */ /* 0x000fe20008011605 */
[----:B------:R-:W-:Y:S01]  /*bd90*/  ULDC.64 UR8, c[0x0][0x640] ;  /* 0x0001900000087ab9 */ /* 0x000fe20000000a00 */
[----:B------:R-:W-:Y:S01]  /*bda0*/  IADD3 R5, P0, RZ, -R14, RZ ;  /* 0x8000000eff057210 */ /* 0x000fe20007f1e0ff */
[----:B------:R-:W0:Y:S01]  /*bdb0*/  F2I.U32.TRUNC.NTZ R22, R22 ;  /* 0x0000001600167305 */ /* 0x000e22000020f000 */
[----:B------:R-:W-:-:S03]  /*bdc0*/  ULDC UR5, c[0x0][0x618] ;  /* 0x0001860000057ab9 */ /* 0x000fc60000000800 */
[----:B------:R-:W-:Y:S01]  /*bdd0*/  IMAD.X R4, RZ, RZ, ~R4, P0 ;  /* 0x000000ffff047224 */ /* 0x000fe200000e0e04 */
[----:B------:R-:W-:-:S03]  /*bde0*/  ISETP.NE.U32.AND P0, PT, RZ, UR8, PT ;  /* 0x00000008ff007c0c */ /* 0x000fc6000bf05070 */
[----:B------:R-:W-:Y:S01]  /*bdf0*/  IMAD R4, R4, UR6, RZ ;  /* 0x0000000604047c24 */ /* 0x000fe2000f8e02ff */
[----:B------:R-:W-:-:S03]  /*be00*/  ISETP.NE.AND.EX P0, PT, RZ, UR9, PT, P0 ;  /* 0x00000009ff007c0c */ /* 0x000fc6000bf05300 */
[C---:B------:R-:W-:Y:S02]  /*be10*/  IMAD R7, R5.reuse, UR7, R4 ;  /* 0x0000000705077c24 */ /* 0x040fe4000f8e0204 */
[----:B------:R-:W-:Y:S01]  /*be20*/  IMAD.WIDE.U32 R4, R5, UR6, R16 ;  /* 0x0000000605047c25 */ /* 0x000fe2000f8e0010 */
[----:B------:R-:W-:-:S03]  /*be30*/  ULDC UR6, c[0x0][0x154] ;  /* 0x0000550000067ab9 */ /* 0x000fc60000000800 */
[----:B0-----:R-:W-:Y:S02]  /*be40*/  IMAD.MOV R6, RZ, RZ, -R22 ;  /* 0x000000ffff067224 */ /* 0x001fe400078e0a16 */
[----:B------:R-:W-:Y:S02]  /*be50*/  IMAD.IADD R5, R5, 0x1, R7 ;  /* 0x0000000105057824 */ /* 0x000fe400078e0207 */
[----:B-1----:R-:W-:Y:S01]  /*be60*/  IMAD R15, R20, R6, R15 ;  /* 0x00000006140f7224 */ /* 0x002fe200078e020f */
[----:B--2---:R-:W-:Y:S01]  /*be70*/  I2FP.F32.U32 R6, R13 ;  /* 0x0000000d00067245 */ /* 0x004fe20000201000 */
[----:B------:R-:W0:Y:S01]  /*be80*/  LDC R20, c[0x0][0x148] ;  /* 0x00005200ff147b82 */ /* 0x000e220000000800 */
[--C-:B------:R-:W-:Y:S02]  /*be90*/  SHF.R.U64 R21, R4, UR5, R5.reuse ;  /* 0x0000000504157c19 */ /* 0x100fe40008001205 */
[----:B------:R-:W-:Y:S01]  /*bea0*/  SHF.R.U32.HI R4, RZ, UR5, R5 ;  /* 0x00000005ff047c19 */ /* 0x000fe20008011605 */
[----:B------:R-:W-:Y:S01]  /*beb0*/  FMUL R6, R6, UR6 ;  /* 0x0000000606067c20 */ /* 0x000fe20008400000 */
[----:B------:R-:W-:-:S02]  /*bec0*/  ULDC UR5, c[0x0][0x608] ;  /* 0x0001820000057ab9 */ /* 0x000fc40000000800 */
[--C-:B------:R-:W-:Y:S01]  /*bed0*/  SHF.R.U64 R23, R21, UR5, R4.reuse ;  /* 0x0000000515177c19 */ /* 0x100fe20008001204 */
[----:B------:R1:W2:Y:S01]  /*bee0*/  F2I.U32.TRUNC.NTZ R24, R6 ;  /* 0x0000000600187305 */ /* 0x0002a2000020f000 */
[----:B------:R-:W-:Y:S01]  /*bef0*/  SHF.R.U32.HI R4, RZ, UR5, R4 ;  /* 0x00000005ff047c19 */ /* 0x000fe20008011604 */
[----:B------:R-:W-:-:S03]  /*bf00*/  ULDC UR5, c[0x0][0x658] ;  /* 0x0001960000057ab9 */ /* 0x000fc60000000800 */
[--C-:B------:R-:W-:Y:S02]  /*bf10*/  SHF.R.U64 R22, R23, UR5, R4.reuse ;  /* 0x0000000517167c19 */ /* 0x100fe40008001204 */
[----:B------:R-:W-:-:S03]  /*bf20*/  SHF.R.U32.HI R25, RZ, UR5, R4 ;  /* 0x00000005ff197c19 */ /* 0x000fc60008011604 */
[----:B------:R-:W-:Y:S02]  /*bf30*/  IMAD.MOV.U32 R4, RZ, RZ, R22 ;  /* 0x000000ffff047224 */ /* 0x000fe400078e0016 */
[----:B------:R-:W-:Y:S01]  /*bf40*/  IMAD.MOV.U32 R5, RZ, RZ, R25 ;  /* 0x000000ffff057224 */ /* 0x000fe200078e0019 */
[----:B-1----:R-:W-:Y:S06]  /*bf50*/  @!P0 BRA `(.L_x_302) ;  /* 0x0000000000288947 */ /* 0x002fec0003800000 */
        /* <DEDUP_REMOVED lines=10> */
.L_x_302:
[----:B------:R-:W-:Y:S01]  /*c000*/  ISETP.NE.AND P0, PT, R2, 0x1, PT ;  /* 0x000000010200780c */ /* 0x000fe20003f05270 */
[----:B------:R-:W-:Y:S01]  /*c010*/  ULDC UR5, c[0x0][0x648] ;  /* 0x0001920000057ab9 */ /* 0x000fe20000000800 */
[----:B------:R-:W-:Y:S01]  /*c020*/  LOP3.LUT R23, R23, UR17, RZ, 0xc0, !PT ;  /* 0x0000001117177c12 */ /* 0x000fe2000f8ec0ff */
[----:B--2---:R-:W-:Y:S01]  /*c030*/  IMAD.MOV R24, RZ, RZ, -R24 ;  /* 0x000000ffff187224 */ /* 0x004fe200078e0a18 */
[----:B------:R-:W-:Y:S01]  /*c040*/  SHF.R.U64 R4, R4, UR5, R5 ;  /* 0x0000000504047c19 */ /* 0x000fe20008001205 */
[----:B------:R-:W-:Y:S01]  /*c050*/  ULDC UR5, c[0x0][0x638] ;  /* 0x00018e0000057ab9 */ /* 0x000fe20000000800 */
[----:B------:R-:W-:Y:S01]  /*c060*/  LOP3.LUT R21, R21, UR4, RZ, 0xc0, !PT ;  /* 0x0000000415157c12 */ /* 0x000fe2000f8ec0ff */
[----:B------:R-:W-:Y:S01]  /*c070*/  ULDC UR6, c[0x0][0x610] ;  /* 0x0001840000067ab9 */ /* 0x000fe20000000800 */
[----:B------:R-:W-:Y:S02]  /*c080*/  IMAD.MOV.U32 R6, RZ, RZ, R14 ;  /* 0x000000ffff067224 */ /* 0x000fe400078e000e */
[----:B------:R-:W-:-:S02]  /*c090*/  IMAD.MOV R5, RZ, RZ, -R4 ;  /* 0x000000ffff057224 */ /* 0x000fc400078e0a04 */
[----:B------:R-:W-:Y:S02]  /*c0a0*/  IMAD R4, R4, UR18, R23 ;  /* 0x0000001204047c24 */ /* 0x000fe4000f8e0217 */
[----:B0-----:R-:W-:Y:S02]  /*c0b0*/  @P0 IMAD R15, R20, R24, R13 ;  /* 0x00000018140f0224 */ /* 0x001fe400078e020d */
[----:B------:R-:W-:Y:S01]  /*c0c0*/  IMAD R22, R5, UR5, R22 ;  /* 0x0000000505167c24 */ /* 0x000fe2000f8e0216 */
[----:B------:R-:W-:Y:S01]  /*c0d0*/  ULDC UR5, c[0x0][0x600] ;  /* 0x0001800000057ab9 */ /* 0x000fe20000000800 */
[----:B------:R-:W-:Y:S02]  /*c0e0*/  IMAD R15, R4, UR6, R15 ;  /* 0x00000006040f7c24 */ /* 0x000fe4000f8e020f */
[----:B------:R-:W-:Y:S02]  /*c0f0*/  IMAD R22, R22, UR5, R21 ;  /* 0x0000000516167c24 */ /* 0x000fe4000f8e0215 */
[----:B------:R-:W-:-:S03]  /*c100*/  IMAD.MOV.U32 R4, RZ, RZ, 0x1 ;  /* 0x00000001ff047424 */ /* 0x000fc600078e00ff */
[----:B------:R-:W-:Y:S02]  /*c110*/  SEL R7, R22, R15, !P0 ;  /* 0x0000000f16077207 */ /* 0x000fe40004000000 */
[----:B------:R-:W-:-:S07]  /*c120*/  SEL R13, R15, R22, !P0 ;  /* 0x000000160f0d7207 */ /* 0x000fce0004000000 */
.L_x_300:
[----:B------:R-:W-:Y:S05]  /*c130*/  BSYNC B1 ;  /* 0x0000000000017941 */ /* 0x000fea0003800000 */
.L_x_299:
[----:B------:R-:W-:-:S13]  /*c140*/  LOP3.LUT P0, RZ, R4, 0xff, RZ, 0xc0, !PT ;  /* 0x000000ff04ff7812 */ /* 0x000fda000780c0ff */
[----:B------:R-:W-:Y:S05]  /*c150*/  @P0 BRA `(.L_x_303) ;  /* 0xfffffff4003c0947 */ /* 0x000fea000383ffff */
[----:B------:R-:W-:Y:S05]  /*c160*/  BSYNC B0 ;  /* 0x0000000000007941 */ /* 0x000fea0003800000 */
.L_x_292:
[----:B------:R-:W-:-:S03]  /*c170*/  UMOV UR5, 0xffffffff ;  /* 0xffffffff00057882 */ /* 0x000fc60000000000 */
[----:B------:R-:W-:Y:S05]  /*c180*/  BRA.DIV UR5, `(.L_x_304) ;  /* 0x0000000605147947 */ /* 0x000fea000b800000 */
[----:B------:R-:W-:-:S13]  /*c190*/  ELECT P6, URZ, PT ;  /* 0x00000000003f782f */ /* 0x000fda00038c0000 */
.L_x_318:
[----:B------:R-:W-:Y:S04]  /*c1a0*/  BSSY B0, `(.L_x_305) ;  /* 0x000002b000007945 */ /* 0x000fe80003800000 */
[----:B------:R-:W-:Y:S05]  /*c1b0*/  @!P6 BRA `(.L_x_306) ;  /* 0x0000000000a4e947 */ /* 0x000fea0003800000 */
[----:B------:R-:W-:-:S04]  /*c1c0*/  LOP3.LUT R19, R19, 0x2, RZ, 0xfc, !PT ;  /* 0x0000000213137812 */ /* 0x000fc800078efcff */
[----:B------:R-:W-:-:S13]  /*c1d0*/  ISETP.NE.AND P0, PT, R19, 0x3, PT ;  /* 0x000000031300780c */ /* 0x000fda0003f05270 */
[----:B------:R-:W-:Y:S05]  /*c1e0*/  @!P0 BRA `(.L_x_307) ;  /* 0x0000000000048947 */ /* 0x000fea0003800000 */
[----:B------:R-:W-:Y:S01]  /*c1f0*/  BPT.TRAP 0x1 ;  /* 0x000000040000795c */ /* 0x000fe20000300000 */
.L_x_307:
[----:B------:R-:W0:Y:S01]  /*c200*/  S2R R5, SR_CgaCtaId ;  /* 0x0000000000057919 */ /* 0x000e220000008800 */
[----:B------:R-:W-:Y:S02]  /*c210*/  MOV R2, 0x400 ;  /* 0x0000040000027802 */ /* 0x000fe40000000f00 */
[----:B------:R-:W-:Y:S02]  /*c220*/  SHF.L.U32 R4, R0, 0x1f, RZ ;  /* 0x0000001f00047819 */ /* 0x000fe400000006ff */
[----:B0-----:R-:W-:-:S05]  /*c230*/  LEA R2, R5, R2, 0x18 ;  /* 0x0000000205027211 */ /* 0x001fca00078ec0ff */
[----:B------:R-:W-:-:S04]  /*c240*/  VIADD R2, R2, 0x20 ;  /* 0x0000002002027836 */ /* 0x000fc80000000000 */
[C---:B------:R-:W-:Y:S02]  /*c250*/  IMAD R7, R3.reuse, 0x8, R2 ;  /* 0x0000000803077824 */ /* 0x040fe400078e0202 */
[----:B------:R-:W-:Y:S02]  /*c260*/  VIADD R3, R3, 0x1 ;  /* 0x0000000103037836 */ /* 0x000fe40000000000 */
[----:B------:R-:W0:Y:S03]  /*c270*/  SYNCS.PHASECHK.TRANS64.TRYWAIT P0, [R7+URZ], R4 ;  /* 0x00000004070075a7 */ /* 0x000e26000800017f */
[----:B------:R-:W-:-:S04]  /*c280*/  ISETP.NE.AND P1, PT, R3, 0x4, PT ;  /* 0x000000040300780c */ /* 0x000fc80003f25270 */
[----:B------:R-:W-:Y:S02]  /*c290*/  SEL R5, RZ, 0x1, P1 ;  /* 0x00000001ff057807 */ /* 0x000fe40000800000 */
[----:B------:R-:W-:Y:S02]  /*c2a0*/  SEL R3, R3, RZ, P1 ;  /* 0x000000ff03037207 */ /* 0x000fe40000800000 */
[----:B------:R-:W-:Y:S02]  /*c2b0*/  LOP3.LUT R6, R0, R5, RZ, 0x3c, !PT ;  /* 0x0000000500067212 */ /* 0x000fe400078e3cff */
[----:B------:R-:W-:Y:S02]  /*c2c0*/  LEA R8, R3, R2, 0x3 ;  /* 0x0000000203087211 */ /* 0x000fe400078e18ff */
[----:B------:R-:W-:Y:S01]  /*c2d0*/  SHF.L.U32 R5, R6, 0x1f, RZ ;  /* 0x0000001f06057819 */ /* 0x000fe200000006ff */
[----:B0-----:R-:W-:Y:S06]  /*c2e0*/  @!P0 BRA `(.L_x_308) ;  /* 0x0000000000dc8947 */ /* 0x001fec0003800000 */
.L_x_319:
[----:B------:R-:W1:Y:S01]  /*c2f0*/  SYNCS.PHASECHK.TRANS64.TRYWAIT P0, [R8+URZ], R5 ;  /* 0x00000005080075a7 */ /* 0x000e62000800017f */
[----:B------:R-:W-:-:S05]  /*c300*/  VIADD R0, R3, 0x1 ;  /* 0x0000000103007836 */ /* 0x000fca0000000000 */
[----:B------:R-:W-:-:S04]  /*c310*/  ISETP.NE.AND P1, PT, R0, 0x4, PT ;  /* 0x000000040000780c */ /* 0x000fc80003f25270 */
[----:B------:R-:W-:Y:S02]  /*c320*/  SEL R3, RZ, 0x1, P1 ;  /* 0x00000001ff037807 */ /* 0x000fe40000800000 */
[----:B0-----:R-:W-:Y:S02]  /*c330*/  SEL R7, R0, RZ, P1 ;  /* 0x000000ff00077207 */ /* 0x001fe40000800000 */
[----:B------:R-:W-:-:S03]  /*c340*/  LOP3.LUT R9, R6, R3, RZ, 0x3c, !PT ;  /* 0x0000000306097212 */ /* 0x000fc600078e3cff */
[----:B------:R-:W-:Y:S01]  /*c350*/  IMAD R11, R7, 0x8, R2 ;  /* 0x00000008070b7824 */ /* 0x000fe200078e0202 */
[----:B------:R-:W-:Y:S01]  /*c360*/  SHF.L.U32 R6, R9, 0x1f, RZ ;  /* 0x0000001f09067819 */ /* 0x000fe200000006ff */
[----:B-1----:R-:W-:Y:S06]  /*c370*/  @!P0 BRA `(.L_x_309) ;  /* 0x0000000000cc8947 */ /* 0x002fec0003800000 */
.L_x_320:
[----:B------:R-:W1:Y:S01]  /*c380*/  SYNCS.PHASECHK.TRANS64.TRYWAIT P0, [R11+URZ], R6 ;  /* 0x000000060b0075a7 */ /* 0x000e62000800017f */
[----:B------:R-:W-:-:S05]  /*c390*/  VIADD R0, R7, 0x1 ;  /* 0x0000000107007836 */ /* 0x000fca0000000000 */
[----:B------:R-:W-:-:S04]  /*c3a0*/  ISETP.NE.AND P1, PT, R0, 0x4, PT ;  /* 0x000000040000780c */ /* 0x000fc80003f25270 */
[----:B------:R-:W-:Y:S02]  /*c3b0*/  SEL R4, RZ, 0x1, P1 ;  /* 0x00000001ff047807 */ /* 0x000fe40000800000 */
[----:B------:R-:W-:Y:S02]  /*c3c0*/  SEL R3, R0, RZ, P1 ;  /* 0x000000ff00037207 */ /* 0x000fe40000800000 */
[----:B------:R-:W-:Y:S01]  /*c3d0*/  LOP3.LUT R0, R9, R4, RZ, 0x3c, !PT ;  /* 0x0000000409007212 */ /* 0x000fe200078e3cff */
[----:B-1----:R-:W-:Y:S06]  /*c3e0*/  @!P0 BRA `(.L_x_310) ;  /* 0x0000000000c48947 */ /* 0x002fec0003800000 */
.L_x_321:
[----:B------:R-:W-:Y:S01]  /*c3f0*/  IMAD R3, R3, 0x8, R2 ;  /* 0x0000000803037824 */ /* 0x000fe200078e0202 */
[----:B------:R-:W-:-:S07]  /*c400*/  SHF.L.U32 R0, R0, 0x1f, RZ ;  /* 0x0000001f00007819 */ /* 0x000fce00000006ff */
.L_x_311:
[----:B--2---:R2:W3:Y:S02]  /*c410*/  SYNCS.PHASECHK.TRANS64.TRYWAIT P0, [R3+URZ], R0 ;  /* 0x00000000030075a7 */ /* 0x0044e4000800017f */
[----:B---3--:R-:W-:Y:S05]  /*c420*/  @!P0 NANOSLEEP.SYNCS 0x989680 ;  /* 0x009896800000895d */ /* 0x008fea0003900000 */
[----:B------:R-:W3:Y:S02]  /*c430*/  @!P0 SYNCS.PHASECHK.TRANS64 P0, [R3+URZ], R0 ;  /* 0x00000000030085a7 */ /* 0x000ee4000800007f */
[----:B---3--:R-:W-:Y:S05]  /*c440*/  @!P0 BRA `(.L_x_311) ;  /* 0xfffffffc00f08947 */ /* 0x008fea000383ffff */
.L_x_306:
[----:B------:R-:W-:Y:S05]  /*c450*/  BSYNC B0 ;  /* 0x0000000000007941 */ /* 0x000fea0003800000 */
.L_x_305:
[----:B------:R-:W-:Y:S05]  /*c460*/  EXIT ;  /* 0x000000000000794d */ /* 0x000fea0003800000 */
.L_x_21:
[----:B---3--:R3:W4:Y:S02]  /*c470*/  SYNCS.PHASECHK.TRANS64.TRYWAIT P1, [R3+URZ], R0 ;  /* 0x00000000030075a7 */ /* 0x008724000802017f */
[----:B----4-:R-:W-:Y:S05]  /*c480*/  @!P1 NANOSLEEP.SYNCS 0x989680 ;  /* 0x009896800000995d */ /* 0x010fea0003900000 */
[----:B------:R-:W4:Y:S02]  /*c490*/  @!P1 SYNCS.PHASECHK.TRANS64 P1, [R3+URZ], R0 ;  /* 0x00000000030095a7 */ /* 0x000f24000802007f */
[----:B----4-:R-:W-:Y:S05]  /*c4a0*/  @!P1 BRA `(.L_x_21) ;  /* 0xfffffffc00f09947 */ /* 0x010fea000383ffff */
[----:B------:R-:W-:Y:S05]  /*c4b0*/  BRA `(.L_x_20) ;  /* 0xffffff4c00fc7947 */ /* 0x000fea000383ffff */
.L_x_26:
[----:B-1----:R1:W2:Y:S02]  /*c4c0*/  SYNCS.PHASECHK.TRANS64.TRYWAIT P1, [R5+URZ], R4 ;  /* 0x00000004050075a7 */ /* 0x0022a4000802017f */
[----:B--2---:R-:W-:Y:S05]  /*c4d0*/  @!P1 NANOSLEEP.SYNCS 0x989680 ;  /* 0x009896800000995d */ /* 0x004fea0003900000 */
[----:B------:R-:W2:Y:S02]  /*c4e0*/  @!P1 SYNCS.PHASECHK.TRANS64 P1, [R5+URZ], R4 ;  /* 0x00000004050095a7 */ /* 0x000ea4000802007f */
[----:B--2---:R-:W-:Y:S05]  /*c4f0*/  @!P1 BRA `(.L_x_26) ;  /* 0xfffffffc00f09947 */ /* 0x004fea000383ffff */
[----:B------:R-:W-:Y:S05]  /*c500*/  BRA `(.L_x_25) ;  /* 0xffffff54003c7947 */ /* 0x000fea000383ffff */
.L_x_293:
[----:B------:R-:W-:Y:S01]  /*c510*/  BSSY B1, `(.L_x_312) ;  /* 0x0000006000017945 */ /* 0x000fe20003800000 */
[----:B------:R-:W-:-:S07]  /*c520*/  IMAD.MOV.U32 R15, RZ, RZ, -0x1 ;  /* 0xffffffffff0f7424 */ /* 0x000fce00078e00ff */
[----:B------:R-:W-:Y:S05]  /*c530*/  WARPSYNC.COLLECTIVE R15, `(.L_x_313) ;  /* 0x000000000f0c7348 */ /* 0x000fea0003c00000 */
[----:B------:R-:W-:Y:S02]  /*c540*/  ELECT P6, UR62, PT ;  /* 0x00000000003e782f */ /* 0x000fe400038c0000 */
[----:B------:R-:W-:Y:S01]  /*c550*/  MOV R14, UR62 ;  /* 0x0000003e000e7c02 */ /* 0x000fe20008000f00 */
[----:B------:R-:W-:Y:S10]  /*c560*/  ENDCOLLECTIVE ;  /* 0x000000000000791b */ /* 0x000ff40003800000 */
.L_x_313:
[----:B------:R-:W-:Y:S05]  /*c570*/  BSYNC B1 ;  /* 0x0000000000017941 */ /* 0x000fea0003800000 */
.L_x_312:
[----:B------:R-:W-:Y:S05]  /*c580*/  BRA `(.L_x_314) ;  /* 0xfffffff0003c7947 */ /* 0x000fea000383ffff */
.L_x_296:
[----:B0-----:R0:W1:Y:S02]  /*c590*/  SYNCS.PHASECHK.TRANS64.TRYWAIT P0, [R22+URZ+0x20], R13 ;  /* 0x0000200d160075a7 */ /* 0x001064000800017f */
[----:B-1----:R-:W-:Y:S05]  /*c5a0*/  @!P0 NANOSLEEP.SYNCS 0x989680 ;  /* 0x009896800000895d */ /* 0x002fea0003900000 */
[----:B------:R-:W1:Y:S02]  /*c5b0*/  @!P0 SYNCS.PHASECHK.TRANS64 P0, [R22+URZ+0x20], R13 ;  /* 0x0000200d160085a7 */ /* 0x000e64000800007f */
[----:B-1----:R-:W-:Y:S05]  /*c5c0*/  @!P0 BRA `(.L_x_296) ;  /* 0xfffffffc00f08947 */ /* 0x002fea000383ffff */
[----:B------:R-:W-:Y:S05]  /*c5d0*/  BRA `(.L_x_315) ;  /* 0xfffffff0007c7947 */ /* 0x000fea000383ffff */
.L_x_304:
[----:B------:R-:W-:Y:S01]  /*c5e0*/  BSSY B0, `(.L_x_316) ;  /* 0x0000006000007945 */ /* 0x000fe20003800000 */
[----:B------:R-:W-:-:S07]  /*c5f0*/  IMAD.MOV.U32 R15, RZ, RZ, -0x1 ;  /* 0xffffffffff0f7424 */ /* 0x000fce00078e00ff */
[----:B------:R-:W-:Y:S05]  /*c600*/  WARPSYNC.COLLECTIVE R15, `(.L_x_317) ;  /* 0x000000000f0c7348 */ /* 0x000fea0003c00000 */
[----:B------:R-:W-:Y:S02]  /*c610*/  ELECT P6, UR62, PT ;  /* 0x00000000003e782f */ /* 0x000fe400038c0000 */
[----:B------:R-:W-:Y:S01]  /*c620*/  MOV R14, UR62 ;  /* 0x0000003e000e7c02 */ /* 0x000fe20008000f00 */
[----:B------:R-:W-:Y:S10]  /*c630*/  ENDCOLLECTIVE ;  /* 0x000000000000791b */ /* 0x000ff40003800000 */
.L_x_317:
[----:B------:R-:W-:Y:S05]  /*c640*/  BSYNC B0 ;  /* 0x0000000000007941 */ /* 0x000fea0003800000 */
.L_x_316:
[----:B------:R-:W-:Y:S05]  /*c650*/  BRA `(.L_x_318) ;  /* 0xfffffff800d07947 */ /* 0x000fea000383ffff */
.L_x_308:
[----:B0-----:R0:W1:Y:S02]  /*c660*/  SYNCS.PHASECHK.TRANS64.TRYWAIT P0, [R7+URZ], R4 ;  /* 0x00000004070075a7 */ /* 0x001064000800017f */
[----:B-1----:R-:W-:Y:S05]  /*c670*/  @!P0 NANOSLEEP.SYNCS 0x989680 ;  /* 0x009896800000895d */ /* 0x002fea0003900000 */
[----:B------:R-:W1:Y:S02]  /*c680*/  @!P0 SYNCS.PHASECHK.TRANS64 P0, [R7+URZ], R4 ;  /* 0x00000004070085a7 */ /* 0x000e64000800007f */
[----:B-1----:R-:W-:Y:S05]  /*c690*/  @!P0 BRA `(.L_x_308) ;  /* 0xfffffffc00f08947 */ /* 0x002fea000383ffff */
[----:B------:R-:W-:Y:S05]  /*c6a0*/  BRA `(.L_x_319) ;  /* 0xfffffffc00107947 */ /* 0x000fea000383ffff */
.L_x_309:
[----:B0-----:R0:W1:Y:S02]  /*c6b0*/  SYNCS.PHASECHK.TRANS64.TRYWAIT P0, [R8+URZ], R5 ;  /* 0x00000005080075a7 */ /* 0x001064000800017f */
[----:B-1----:R-:W-:Y:S05]  /*c6c0*/  @!P0 NANOSLEEP.SYNCS 0x989680 ;  /* 0x009896800000895d */ /* 0x002fea0003900000 */
[----:B------:R-:W1:Y:S02]  /*c6d0*/  @!P0 SYNCS.PHASECHK.TRANS64 P0, [R8+URZ], R5 ;  /* 0x00000005080085a7 */ /* 0x000e64000800007f */
[----:B-1----:R-:W-:Y:S05]  /*c6e0*/  @!P0 BRA `(.L_x_309) ;  /* 0xfffffffc00f08947 */ /* 0x002fea000383ffff */
[----:B------:R-:W-:Y:S05]  /*c6f0*/  BRA `(.L_x_320) ;  /* 0xfffffffc00207947 */ /* 0x000fea000383ffff */
.L_x_310:
[----:B-1----:R1:W2:Y:S02]  /*c700*/  SYNCS.PHASECHK.TRANS64.TRYWAIT P0, [R11+URZ], R6 ;  /* 0x000000060b0075a7 */ /* 0x0022a4000800017f */
[----:B--2---:R-:W-:Y:S05]  /*c710*/  @!P0 NANOSLEEP.SYNCS 0x989680 ;  /* 0x009896800000895d */ /* 0x004fea0003900000 */
[----:B------:R-:W2:Y:S02]  /*c720*/  @!P0 SYNCS.PHASECHK.TRANS64 P0, [R11+URZ], R6 ;  /* 0x000000060b0085a7 */ /* 0x000ea4000800007f */
[----:B--2---:R-:W-:Y:S05]  /*c730*/  @!P0 BRA `(.L_x_310) ;  /* 0xfffffffc00f08947 */ /* 0x004fea000383ffff */
[----:B------:R-:W-:Y:S05]  /*c740*/  BRA `(.L_x_321) ;  /* 0xfffffffc00287947 */ /* 0x000fea000383ffff */
.L_x_322:
[----:B------:R-:W-:-:S00]  /*c750*/  BRA `(.L_x_322) ;  /* 0xfffffffc00fc7947 */ /* 0x000fc0000383ffff */
[----:B------:R-:W-:-:S00]  /*c760*/  NOP ;  /* 0x0000000000007918 */ /* 0x000fc00000000000 */
        /* <DEDUP_REMOVED lines=9> */
.L_x_323:


//--------------------- .nv.global.init           --------------------------
	.section	.nv.global.init,"aw",@progbits
.nv.global.init:
	.type		$str$22,@object
	.size		$str$22,($str$23 - $str$22)
$str$22:
        /*0000*/ 	.byte	0x6b, 0x5f, 0x74, 0x69, 0x6c, 0x65, 0x5f, 0x63, 0x6f, 0x75, 0x6e, 0x74, 0x20, 0x3e, 0x3d, 0x20
        /*0010*/ 	.byte	0x31, 0x00
	.type		$str$23,@object
	.size		$str$23,(__unnamed_1 - $str$23)
$str$23:
        /*0012*/ 	.byte	0x2f, 0x74, 0x6d, 0x70, 0x2f, 0x63, 0x75, 0x74, 0x6c, 0x61, 0x73, 0x73, 0x5f, 0x73, 0x77, 0x65
        /*0022*/ 	.byte	0x65, 0x70, 0x5f, 0x73, 0x72, 0x63, 0x2f, 0x69, 0x6e, 0x63, 0x6c, 0x75, 0x64, 0x65, 0x2f, 0x63
        /*0032*/ 	.byte	0x75, 0x74, 0x6c, 0x61, 0x73, 0x73, 0x2f, 0x67, 0x65, 0x6d, 0x6d, 0x2f, 0x63, 0x6f, 0x6c, 0x6c
        /*0042*/ 	.byte	0x65, 0x63, 0x74, 0x69, 0x76, 0x65, 0x2f, 0x73, 0x6d, 0x39, 0x30, 0x5f, 0x6d, 0x6d, 0x61, 0x5f
        /*0052*/ 	.byte	0x74, 0x6d, 0x61, 0x5f, 0x67, 0x6d, 0x6d, 0x61, 0x5f, 0x73, 0x73, 0x5f, 0x77, 0x61, 0x72, 0x70
        /*0062*/ 	.byte	0x73, 0x70, 0x65, 0x63, 0x69, 0x61, 0x6c, 0x69, 0x7a, 0x65, 0x64, 0x2e, 0x68, 0x70, 0x70, 0x00
	.type		__unnamed_1,@object
	.size		__unnamed_1,(.L_0 - __unnamed_1)
__unnamed_1:
        /*0072*/ 	.byte	0x76, 0x6f, 0x69, 0x64, 0x20, 0x63, 0x75, 0x74, 0x6c, 0x61, 0x73, 0x73, 0x3a, 0x3a, 0x67, 0x65
        /* <DEDUP_REMOVED lines=180> */
        /*0bc2*/ 	.byte	0x6e, 0x74, 0x69, 0x74, 0x79, 0x5d, 0x00
.L_0:


//--------------------- .nv.shared._ZN7cutlass13device_kernelINS_4gemm6kernel13GemmUniversalIN4cute5tupleIJiiiiEEENS1_10collective13CollectiveMmaINS1_34MainloopSm90TmaGmmaWarpSpecializedILi4ENS5_IJNS4_1CILi1EEENSA_ILi4EEESB_EEENS1_35KernelTmaWarpSpecializedCooperativeEEENS5_IJNSA_ILi256EEENSA_ILi128EEENSA_ILi64EEEEEENS_6half_tENS5_IJlSB_lEEESK_SL_NS4_8TiledMMAINS4_8MMA_AtomIJNS4_4SM904GMMA26MMA_64x128x16_F32F16F16_SSILNSP_5MajorE0ELSR_0ELNSP_7ScaleInE1ELSS_1EEEEEENS4_6LayoutINS5_IJNSA_ILi2EEESB_SB_EEENS5_IJSB_NSA_ILi0EEESY_EEEEENS5_IJNS4_10UnderscoreES11_S11_EEEEENS4_23SM90_TMA_LOAD_MULTICASTENS4_14ComposedLayoutINS4_7SwizzleILi3ELi4ELi3EEENS4_18smem_ptr_flag_bitsILi16EEENSV_INS5_IJNSA_ILi8EEESI_EEENS5_IJSI_SB_EEEEEEEvNS4_8identityENS4_13SM90_TMA_LOADES1E_vS1F_EENS_8epilogue10collective6detail29Sm90TmaWarpSpecializedAdapterINS1J_15DefaultEpilogueISK_SL_SL_NS1I_6thread17LinearCombinationISK_Li1EffLNS1N_9ScaleType4KindE0ELNS_15FloatRoundStyleE2ESK_EENS1_15EpilogueDefaultEEEEEvvEEEEvNT_6ParamsE --------------------------
	.section	.nv.shared._ZN7cutlass13device_kernelINS_4gemm6kernel13GemmUniversalIN4cute5tupleIJiiiiEEENS1_10collective13CollectiveMmaINS1_34MainloopSm90TmaGmmaWarpSpecializedILi4ENS5_IJNS4_1CILi1EEENSA_ILi4EEESB_EEENS1_35KernelTmaWarpSpecializedCooperativeEEENS5_IJNSA_ILi256EEENSA_ILi128EEENSA_ILi64EEEEEENS_6half_tENS5_IJlSB_lEEESK_SL_NS4_8TiledMMAINS4_8MMA_AtomIJNS4_4SM904GMMA26MMA_64x128x16_F32F16F16_SSILNSP_5MajorE0ELSR_0ELNSP_7ScaleInE1ELSS_1EEEEEENS4_6LayoutINS5_IJNSA_ILi2EEESB_SB_EEENS5_IJSB_NSA_ILi0EEESY_EEEEENS5_IJNS4_10UnderscoreES11_S11_EEEEENS4_23SM90_TMA_LOAD_MULTICASTENS4_14ComposedLayoutINS4_7SwizzleILi3ELi4ELi3EEENS4_18smem_ptr_flag_bitsILi16EEENSV_INS5_IJNSA_ILi8EEESI_EEENS5_IJSI_SB_EEEEEEEvNS4_8identityENS4_13SM90_TMA_LOADES1E_vS1F_EENS_8epilogue10collective6detail29Sm90TmaWarpSpecializedAdapterINS1J_15DefaultEpilogueISK_SL_SL_NS1I_6thread17LinearCombinationISK_Li1EffLNS1N_9ScaleType4KindE0ELNS_15FloatRoundStyleE2ESK_EENS1_15EpilogueDefaultEEEEEvvEEEEvNT_6ParamsE,"aw",@nobits
	.sectionflags	@""
	.align	16
	.zero		1024


//--------------------- .nv.shared.reserved.0     --------------------------
	.section	.nv.shared.reserved.0,"aw",@nobits
	.weak		__nv_reservedSMEM_offset_0_alias
	.size		__nv_reservedSMEM_offset_0_alias, 0, 0
	.other		__nv_reservedSMEM_offset_0_alias,@"STO_CUDA_RESERVED_SHARED STV_DEFAULT"
__nv_reservedSMEM_offset_0_alias:
	.zero		0


//--------------------- .nv.global                --------------------------
	.section	.nv.global,"aw",@nobits
.nv.global:
	.type		_ZN40_INTERNAL_e252e18a_4_k_cu_dfe3df72_196214cute1_E,@object
	.size		_ZN40_INTERNAL_e252e18a_4_k_cu_dfe3df72_196214cute1_E,(_ZN40_INTERNAL_e252e18a_4_k_cu_dfe3df72_196214cuda3std3__45__cpo6cbeginE - _ZN40_INTERNAL_e252e18a_4_k_cu_dfe3df72_196214cute1_E)
_ZN40_INTERNAL_e252e18a_4_k_cu_dfe3df72_196214cute1_E:
	.zero		1
	.type		_ZN40_INTERNAL_e252e18a_4_k_cu_dfe3df72_196214cuda3std3__45__cpo6cbeginE,@object
	.size		_ZN40_INTERNAL_e252e18a_4_k_cu_dfe3df72_196214cuda3std3__45__cpo6cbeginE,(_ZN40_INTERNAL_e252e18a_4_k_cu_dfe3df72_196214cuda3std3__48in_placeE - _ZN40_INTERNAL_e252e18a_4_k_cu_dfe3df72_196214cuda3std3__45__cpo6cbeginE)
_ZN40_INTERNAL_e252e18a_4_k_cu_dfe3df72_196214cuda3std3__45__cpo6cbeginE:
	.zero		1
	.type		_ZN40_INTERNAL_e252e18a_4_k_cu_dfe3df72_196214cuda3std3__48in_placeE,@object
	.size		_ZN40_INTERNAL_e252e18a_4_k_cu_dfe3df72_196214cuda3std3__48in_placeE,(_ZN40_INTERNAL_e252e18a_4_k_cu_dfe3df72_196214cuda3std6ranges3__45__cpo9iter_moveE - _ZN40_INTERNAL_e252e18a_4_k_cu_dfe3df72_196214cuda3std3__48in_placeE)
_ZN40_INTERNAL_e252e18a_4_k_cu_dfe3df72_196214cuda3std3__48in_placeE:
	.zero		1
	.type		_ZN40_INTERNAL_e252e18a_4_k_cu_dfe3df72_196214cuda3std6ranges3__45__cpo9iter_moveE,@object
	.size		_ZN40_INTERNAL_e252e18a_4_k_cu_dfe3df72_196214cuda3std6ranges3__45__cpo9iter_moveE,(_ZN40_INTERNAL_e252e18a_4_k_cu_dfe3df72_196214cuda3std3__45__cpo5beginE - _ZN40_INTERNAL_e252e18a_4_k_cu_dfe3df72_196214cuda3std6ranges3__45__cpo9iter_moveE)
_ZN40_INTERNAL_e252e18a_4_k_cu_dfe3df72_196214cuda3std6ranges3__45__cpo9iter_moveE:
	.zero		1
	.type		_ZN40_INTERNAL_e252e18a_4_k_cu_dfe3df72_196214cuda3std3__45__cpo5beginE,@object
	.size		_ZN40_INTERNAL_e252e18a_4_k_cu_dfe3df72_196214cuda3std3__45__cpo5beginE,(_ZN40_INTERNAL_e252e18a_4_k_cu_dfe3df72_196214cuda3std3__442_GLOBAL__N__e252e18a_4_k_cu_dfe3df72_196216ignoreE - _ZN40_INTERNAL_e252e18a_4_k_cu_dfe3df72_196214cuda3std3__45__cpo5beginE)
_ZN40_INTERNAL_e252e18a_4_k_cu_dfe3df72_196214cuda3std3__45__cpo5beginE:
	.zero		1
	.type		_ZN40_INTERNAL_e252e18a_4_k_cu_dfe3df72_196214cuda3std3__442_GLOBAL__N__e252e18a_4_k_cu_dfe3df72_196216ignoreE,@object
	.size		_ZN40_INTERNAL_e252e18a_4_k_cu_dfe3df72_196214cuda3std3__442_GLOBAL__N__e252e18a_4_k_cu_dfe3df72_196216ignoreE,(_ZN40_INTERNAL_e252e18a_4_k_cu_dfe3df72_196214cute7productE - _ZN40_INTERNAL_e252e18a_4_k_cu_dfe3df72_196214cuda3std3__442_GLOBAL__N__e252e18a_4_k_cu_dfe3df72_196216ignoreE)
_ZN40_INTERNAL_e252e18a_4_k_cu_dfe3df72_196214cuda3std3__442_GLOBAL__N__e252e18a_4_k_cu_dfe3df72_196216ignoreE:
	.zero		1
	.type		_ZN40_INTERNAL_e252e18a_4_k_cu_dfe3df72_196214cute7productE,@object
	.size		_ZN40_INTERNAL_e252e18a_4_k_cu_dfe3df72_196214cute7productE,(_ZN40_INTERNAL_e252e18a_4_k_cu_dfe3df72_196214cuda3std3__45__cpo3endE - _ZN40_INTERNAL_e252e18a_4_k_cu_dfe3df72_196214cute7productE)
_ZN40_INTERNAL_e252e18a_4_k_cu_dfe3df72_196214cute7productE:
	.zero		1
	.type		_ZN40_INTERNAL_e252e18a_4_k_cu_dfe3df72_196214cuda3std3__45__cpo3endE,@object
	.size		_ZN40_INTERNAL_e252e18a_4_k_cu_dfe3df72_196214cuda3std3__45__cpo3endE,(_ZN40_INTERNAL_e252e18a_4_k_cu_dfe3df72_196214cuda3std3__419piecewise_constructE - _ZN40_INTERNAL_e252e18a_4_k_cu_dfe3df72_196214cuda3std3__45__cpo3endE)
_ZN40_INTERNAL_e252e18a_4_k_cu_dfe3df72_196214cuda3std3__45__cpo3endE:
	.zero		1
	.type		_ZN40_INTERNAL_e252e18a_4_k_cu_dfe3df72_196214cuda3std3__419piecewise_constructE,@object
	.size		_ZN40_INTERNAL_e252e18a_4_k_cu_dfe3df72_196214cuda3std3__419piecewise_constructE,(_ZN40_INTERNAL_e252e18a_4_k_cu_dfe3df72_196214cuda3std3__45__cpo4cendE - _ZN40_INTERNAL_e252e18a_4_k_cu_dfe3df72_196214cuda3std3__419piecewise_constructE)
_ZN40_INTERNAL_e252e18a_4_k_cu_dfe3df72_196214cuda3std3__419piecewise_constructE:
	.zero		1
	.type		_ZN40_INTERNAL_e252e18a_4_k_cu_dfe3df72_196214cuda3std3__45__cpo4cendE,@object
	.size		_ZN40_INTERNAL_e252e18a_4_k_cu_dfe3df72_196214cuda3std3__45__cpo4cendE,(_ZN40_INTERNAL_e252e18a_4_k_cu_dfe3df72_196214cuda3std6ranges3__45__cpo4swapE - _ZN40_INTERNAL_e252e18a_4_k_cu_dfe3df72_196214cuda3std3__45__cpo4cendE)
_ZN40_INTERNAL_e252e18a_4_k_cu_dfe3df72_196214cuda3std3__45__cpo4cendE:
	.zero		1
	.type		_ZN40_INTERNAL_e252e18a_4_k_cu_dfe3df72_196214cuda3std6ranges3__45__cpo4swapE,@object
	.size		_ZN40_INTERNAL_e252e18a_4_k_cu_dfe3df72_196214cuda3std6ranges3__45__cpo4swapE,(.L_8 - _ZN40_INTERNAL_e252e18a_4_k_cu_dfe3df72_196214cuda3std6ranges3__45__cpo4swapE)
_ZN40_INTERNAL_e252e18a_4_k_cu_dfe3df72_196214cuda3std6ranges3__45__cpo4swapE:
	.zero		1
.L_8:


//--------------------- .nv.constant0._ZN7cutlass13device_kernelINS_4gemm6kernel13GemmUniversalIN4cute5tupleIJiiiiEEENS1_10collective13CollectiveMmaINS1_34MainloopSm90TmaGmmaWarpSpecializedILi4ENS5_IJNS4_1CILi1EEENSA_ILi4EEESB_EEENS1_35KernelTmaWarpSpecializedCooperativeEEENS5_IJNSA_ILi256EEENSA_ILi128EEENSA_ILi64EEEEEENS_6half_tENS5_IJlSB_lEEESK_SL_NS4_8TiledMMAINS4_8MMA_AtomIJNS4_4SM904GMMA26MMA_64x128x16_F32F16F16_SSILNSP_5MajorE0ELSR_0ELNSP_7ScaleInE1ELSS_1EEEEEENS4_6LayoutINS5_IJNSA_ILi2EEESB_SB_EEENS5_IJSB_NSA_ILi0EEESY_EEEEENS5_IJNS4_10UnderscoreES11_S11_EEEEENS4_23SM90_TMA_LOAD_MULTICASTENS4_14ComposedLayoutINS4_7SwizzleILi3ELi4ELi3EEENS4_18smem_ptr_flag_bitsILi16EEENSV_INS5_IJNSA_ILi8EEESI_EEENS5_IJSI_SB_EEEEEEEvNS4_8identityENS4_13SM90_TMA_LOADES1E_vS1F_EENS_8epilogue10collective6detail29Sm90TmaWarpSpecializedAdapterINS1J_15DefaultEpilogueISK_SL_SL_NS1I_6thread17LinearCombinationISK_Li1EffLNS1N_9ScaleType4KindE0ELNS_15FloatRoundStyleE2ESK_EENS1_15EpilogueDefaultEEEEEvvEEEEvNT_6ParamsE --------------------------
	.section	.nv.constant0._ZN7cutlass13device_kernelINS_4gemm6kernel13GemmUniversalIN4cute5tupleIJiiiiEEENS1_10collective13CollectiveMmaINS1_34MainloopSm90TmaGmmaWarpSpecializedILi4ENS5_IJNS4_1CILi1EEENSA_ILi4EEESB_EEENS1_35KernelTmaWarpSpecializedCooperativeEEENS5_IJNSA_ILi256EEENSA_ILi128EEENSA_ILi64EEEEEENS_6half_tENS5_IJlSB_lEEESK_SL_NS4_8TiledMMAINS4_8MMA_AtomIJNS4_4SM904GMMA26MMA_64x128x16_F32F16F16_SSILNSP_5MajorE0ELSR_0ELNSP_7ScaleInE1ELSS_1EEEEEENS4_6LayoutINS5_IJNSA_ILi2EEESB_SB_EEENS5_IJSB_NSA_ILi0EEESY_EEEEENS5_IJNS4_10UnderscoreES11_S11_EEEEENS4_23SM90_TMA_LOAD_MULTICASTENS4_14ComposedLayoutINS4_7SwizzleILi3ELi4ELi3EEENS4_18smem_ptr_flag_bitsILi16EEENSV_INS5_IJNSA_ILi8EEESI_EEENS5_IJSI_SB_EEEEEEEvNS4_8identityENS4_13SM90_TMA_LOADES1E_vS1F_EENS_8epilogue10collective6detail29Sm90TmaWarpSpecializedAdapterINS1J_15DefaultEpilogueISK_SL_SL_NS1I_6thread17LinearCombinationISK_Li1EffLNS1N_9ScaleType4KindE0ELNS_15FloatRoundStyleE2ESK_EENS1_15EpilogueDefaultEEEEEvvEEEEvNT_6ParamsE,"a",@progbits
	.sectionflags	@""
	.align	4
.nv.constant0._ZN7cutlass13device_kernelINS_4gemm6kernel13GemmUniversalIN4cute5tupleIJiiiiEEENS1_10collective13CollectiveMmaINS1_34MainloopSm90TmaGmmaWarpSpecializedILi4ENS5_IJNS4_1CILi1EEENSA_ILi4EEESB_EEENS1_35KernelTmaWarpSpecializedCooperativeEEENS5_IJNSA_ILi256EEENSA_ILi128EEENSA_ILi64EEEEEENS_6half_tENS5_IJlSB_lEEESK_SL_NS4_8TiledMMAINS4_8MMA_AtomIJNS4_4SM904GMMA26MMA_64x128x16_F32F16F16_SSILNSP_5MajorE0ELSR_0ELNSP_7ScaleInE1ELSS_1EEEEEENS4_6LayoutINS5_IJNSA_ILi2EEESB_SB_EEENS5_IJSB_NSA_ILi0EEESY_EEEEENS5_IJNS4_10UnderscoreES11_S11_EEEEENS4_23SM90_TMA_LOAD_MULTICASTENS4_14ComposedLayoutINS4_7SwizzleILi3ELi4ELi3EEENS4_18smem_ptr_flag_bitsILi16EEENSV_INS5_IJNSA_ILi8EEESI_EEENS5_IJSI_SB_EEEEEEEvNS4_8identityENS4_13SM90_TMA_LOADES1E_vS1F_EENS_8epilogue10collective6detail29Sm90TmaWarpSpecializedAdapterINS1J_15DefaultEpilogueISK_SL_SL_NS1I_6thread17LinearCombinationISK_Li1EffLNS1N_9ScaleType4KindE0ELNS_15FloatRoundStyleE2ESK_EENS1_15EpilogueDefaultEEEEEvvEEEEvNT_6ParamsE:
	.zero		1664


//--------------------- SYMBOLS --------------------------

	.type		.nv.reservedSmem.offset0,@object
	.size		.nv.reservedSmem.offset0,0x4
	.type		__assertfail,@function
